//
// Generated by NVIDIA NVVM Compiler
//
// Compiler Build ID: CL-36424714
// Cuda compilation tools, release 13.0, V13.0.88
// Based on NVVM 20.0.0
//

.version 9.0
.target sm_100
.address_size 64

	// .globl	_Z16matmul_q4_kernelI13__nv_bfloat16EvPKS0_PKjPKT_PKhPfiii
// _ZZ16matmul_q4_kernelI13__nv_bfloat16EvPKS0_PKjPKT_PKhPfiiiE8blockinp has been demoted
// _ZZ16matmul_q4_kernelI6__halfEvPK13__nv_bfloat16PKjPKT_PKhPfiiiE8blockinp has been demoted

.visible .entry _Z16matmul_q4_kernelI13__nv_bfloat16EvPKS0_PKjPKT_PKhPfiii(
	.param .u64 .ptr .align 1 _Z16matmul_q4_kernelI13__nv_bfloat16EvPKS0_PKjPKT_PKhPfiii_param_0,
	.param .u64 .ptr .align 1 _Z16matmul_q4_kernelI13__nv_bfloat16EvPKS0_PKjPKT_PKhPfiii_param_1,
	.param .u64 .ptr .align 1 _Z16matmul_q4_kernelI13__nv_bfloat16EvPKS0_PKjPKT_PKhPfiii_param_2,
	.param .u64 .ptr .align 1 _Z16matmul_q4_kernelI13__nv_bfloat16EvPKS0_PKjPKT_PKhPfiii_param_3,
	.param .u64 .ptr .align 1 _Z16matmul_q4_kernelI13__nv_bfloat16EvPKS0_PKjPKT_PKhPfiii_param_4,
	.param .u32 _Z16matmul_q4_kernelI13__nv_bfloat16EvPKS0_PKjPKT_PKhPfiii_param_5,
	.param .u32 _Z16matmul_q4_kernelI13__nv_bfloat16EvPKS0_PKjPKT_PKhPfiii_param_6,
	.param .u32 _Z16matmul_q4_kernelI13__nv_bfloat16EvPKS0_PKjPKT_PKhPfiii_param_7
)
{
	.reg .pred 	%p<35>;
	.reg .b16 	%rs<452>;
	.reg .b32 	%r<336>;
	.reg .b32 	%f<280>;
	.reg .b64 	%rd<95>;
	// demoted variable
	.shared .align 2 .b8 _ZZ16matmul_q4_kernelI13__nv_bfloat16EvPKS0_PKjPKT_PKhPfiiiE8blockinp[512];
	ld.param.u64 	%rd5, [_Z16matmul_q4_kernelI13__nv_bfloat16EvPKS0_PKjPKT_PKhPfiii_param_0];
	ld.param.u64 	%rd6, [_Z16matmul_q4_kernelI13__nv_bfloat16EvPKS0_PKjPKT_PKhPfiii_param_1];
	ld.param.u64 	%rd7, [_Z16matmul_q4_kernelI13__nv_bfloat16EvPKS0_PKjPKT_PKhPfiii_param_2];
	ld.param.u64 	%rd8, [_Z16matmul_q4_kernelI13__nv_bfloat16EvPKS0_PKjPKT_PKhPfiii_param_3];
	ld.param.u64 	%rd4, [_Z16matmul_q4_kernelI13__nv_bfloat16EvPKS0_PKjPKT_PKhPfiii_param_4];
	ld.param.u32 	%r52, [_Z16matmul_q4_kernelI13__nv_bfloat16EvPKS0_PKjPKT_PKhPfiii_param_5];
	ld.param.u32 	%r50, [_Z16matmul_q4_kernelI13__nv_bfloat16EvPKS0_PKjPKT_PKhPfiii_param_6];
	ld.param.u32 	%r51, [_Z16matmul_q4_kernelI13__nv_bfloat16EvPKS0_PKjPKT_PKhPfiii_param_7];
	cvta.to.global.u64 	%rd1, %rd6;
	cvta.to.global.u64 	%rd2, %rd8;
	cvta.to.global.u64 	%rd3, %rd7;
	cvta.to.global.u64 	%rd9, %rd5;
	mov.u32 	%r53, %tid.x;
	mov.u32 	%r54, %ctaid.y;
	shl.b32 	%r55, %r54, 8;
	add.s32 	%r1, %r55, %r53;
	shl.b32 	%r56, %r53, 1;
	mov.u32 	%r57, _ZZ16matmul_q4_kernelI13__nv_bfloat16EvPKS0_PKjPKT_PKhPfiiiE8blockinp;
	add.s32 	%r58, %r57, %r56;
	mov.u32 	%r59, %ctaid.x;
	shl.b32 	%r60, %r59, 8;
	add.s32 	%r61, %r60, %r53;
	mov.u32 	%r2, %ctaid.z;
	mad.lo.s32 	%r62, %r52, %r2, %r61;
	mul.wide.u32 	%rd10, %r62, 2;
	add.s64 	%rd11, %rd9, %rd10;
	ld.global.u16 	%rs1, [%rd11];
	st.shared.u16 	[%r58], %rs1;
	bar.sync 	0;
	shl.b32 	%r3, %r59, 5;
	div.s32 	%r4, 256, %r51;
	setp.lt.s32 	%p1, %r4, 1;
	mov.f32 	%f279, 0f00000000;
	@%p1 bra 	$L__BB0_46;
	shr.s32 	%r63, %r51, 31;
	shr.u32 	%r64, %r63, 29;
	add.s32 	%r65, %r51, %r64;
	shr.s32 	%r5, %r65, 3;
	setp.lt.s32 	%p2, %r51, 8;
	@%p2 bra 	$L__BB0_25;
	and.b32  	%r6, %r51, 15;
	and.b32  	%r7, %r51, 7;
	and.b32  	%r8, %r51, 2147483632;
	and.b32  	%r9, %r51, 3;
	shl.b32 	%r10, %r50, 2;
	shl.b32 	%r11, %r51, 1;
	mov.f32 	%f279, 0f00000000;
	mov.b32 	%r321, 0;
	mul.wide.s32 	%rd88, %r50, 4;
$L__BB0_3:
	add.s32 	%r171, %r5, -1;
	setp.lt.u32 	%p19, %r171, 3;
	mad.lo.s32 	%r13, %r321, %r5, %r3;
	shr.s32 	%r172, %r13, 31;
	shr.u32 	%r173, %r172, 28;
	add.s32 	%r174, %r13, %r173;
	shr.s32 	%r175, %r174, 4;
	mad.lo.s32 	%r176, %r175, %r50, %r1;
	cvt.s64.s32 	%rd76, %r176;
	mul.wide.s32 	%rd77, %r176, 2;
	add.s64 	%rd78, %rd3, %rd77;
	ld.global.u16 	%rs41, [%rd78];
	// begin inline asm
	{ cvt.f32.bf16 %f173, %rs41;}

	// end inline asm
	add.s64 	%rd79, %rd2, %rd76;
	ld.global.u8 	%rs42, [%rd79];
	cvt.rn.f32.u16 	%f3, %rs42;
	mul.lo.s32 	%r14, %r321, %r51;
	mov.f32 	%f257, 0f00000000;
	mov.b32 	%r326, 0;
	@%p19 bra 	$L__BB0_6;
	and.b32  	%r177, %r5, 268435452;
	neg.s32 	%r324, %r177;
	mad.lo.s32 	%r323, %r50, %r13, %r1;
	mov.u32 	%r178, _ZZ16matmul_q4_kernelI13__nv_bfloat16EvPKS0_PKjPKT_PKhPfiiiE8blockinp;
	mad.lo.s32 	%r179, %r11, %r321, %r178;
	add.s32 	%r322, %r179, 32;
	mov.f32 	%f257, 0f00000000;
$L__BB0_5:
	.pragma "nounroll";
	and.b32  	%r326, %r5, 268435452;
	mul.wide.s32 	%rd80, %r323, 4;
	add.s64 	%rd81, %rd1, %rd80;
	ld.global.u32 	%r212, [%rd81];
	and.b32  	%r180, %r212, 15;
	// begin inline asm
	cvt.rn.bf16.s32 %rs43, %r180;
	// end inline asm
	ld.shared.u16 	%rs46, [%r322+-32];
	// begin inline asm
	{ mul.bf16 %rs44,%rs43,%rs46; }

	// end inline asm
	shr.u32 	%r213, %r212, 4;
	and.b32  	%r181, %r213, 15;
	// begin inline asm
	cvt.rn.bf16.s32 %rs47, %r181;
	// end inline asm
	ld.shared.u16 	%rs50, [%r322+-30];
	// begin inline asm
	{ mul.bf16 %rs48,%rs47,%rs50; }

	// end inline asm
	// begin inline asm
	{ add.bf16 %rs51,%rs44,%rs48; }

	// end inline asm
	shr.u32 	%r214, %r212, 8;
	and.b32  	%r182, %r214, 15;
	// begin inline asm
	cvt.rn.bf16.s32 %rs54, %r182;
	// end inline asm
	ld.shared.u16 	%rs57, [%r322+-28];
	// begin inline asm
	{ mul.bf16 %rs55,%rs54,%rs57; }

	// end inline asm
	// begin inline asm
	{ add.bf16 %rs58,%rs51,%rs55; }

	// end inline asm
	shr.u32 	%r215, %r212, 12;
	and.b32  	%r183, %r215, 15;
	// begin inline asm
	cvt.rn.bf16.s32 %rs61, %r183;
	// end inline asm
	ld.shared.u16 	%rs64, [%r322+-26];
	// begin inline asm
	{ mul.bf16 %rs62,%rs61,%rs64; }

	// end inline asm
	// begin inline asm
	{ add.bf16 %rs65,%rs58,%rs62; }

	// end inline asm
	shr.u32 	%r216, %r212, 16;
	and.b32  	%r184, %r216, 15;
	// begin inline asm
	cvt.rn.bf16.s32 %rs68, %r184;
	// end inline asm
	ld.shared.u16 	%rs71, [%r322+-24];
	// begin inline asm
	{ mul.bf16 %rs69,%rs68,%rs71; }

	// end inline asm
	// begin inline asm
	{ add.bf16 %rs72,%rs65,%rs69; }

	// end inline asm
	shr.u32 	%r217, %r212, 20;
	and.b32  	%r185, %r217, 15;
	// begin inline asm
	cvt.rn.bf16.s32 %rs75, %r185;
	// end inline asm
	ld.shared.u16 	%rs78, [%r322+-22];
	// begin inline asm
	{ mul.bf16 %rs76,%rs75,%rs78; }

	// end inline asm
	// begin inline asm
	{ add.bf16 %rs79,%rs72,%rs76; }

	// end inline asm
	shr.u32 	%r218, %r212, 24;
	and.b32  	%r186, %r218, 15;
	// begin inline asm
	cvt.rn.bf16.s32 %rs82, %r186;
	// end inline asm
	ld.shared.u16 	%rs85, [%r322+-20];
	// begin inline asm
	{ mul.bf16 %rs83,%rs82,%rs85; }

	// end inline asm
	// begin inline asm
	{ add.bf16 %rs86,%rs79,%rs83; }

	// end inline asm
	shr.u32 	%r187, %r212, 28;
	// begin inline asm
	cvt.rn.bf16.s32 %rs89, %r187;
	// end inline asm
	ld.shared.u16 	%rs92, [%r322+-18];
	// begin inline asm
	{ mul.bf16 %rs90,%rs89,%rs92; }

	// end inline asm
	// begin inline asm
	{ add.bf16 %rs93,%rs86,%rs90; }

	// end inline asm
	// begin inline asm
	{ cvt.f32.bf16 %f177, %rs93;}

	// end inline asm
	add.f32 	%f181, %f257, %f177;
	add.s64 	%rd83, %rd81, %rd88;
	ld.global.u32 	%r219, [%rd83];
	and.b32  	%r188, %r219, 15;
	// begin inline asm
	cvt.rn.bf16.s32 %rs97, %r188;
	// end inline asm
	ld.shared.u16 	%rs100, [%r322+-16];
	// begin inline asm
	{ mul.bf16 %rs98,%rs97,%rs100; }

	// end inline asm
	shr.u32 	%r220, %r219, 4;
	and.b32  	%r189, %r220, 15;
	// begin inline asm
	cvt.rn.bf16.s32 %rs101, %r189;
	// end inline asm
	ld.shared.u16 	%rs104, [%r322+-14];
	// begin inline asm
	{ mul.bf16 %rs102,%rs101,%rs104; }

	// end inline asm
	// begin inline asm
	{ add.bf16 %rs105,%rs98,%rs102; }

	// end inline asm
	shr.u32 	%r221, %r219, 8;
	and.b32  	%r190, %r221, 15;
	// begin inline asm
	cvt.rn.bf16.s32 %rs108, %r190;
	// end inline asm
	ld.shared.u16 	%rs111, [%r322+-12];
	// begin inline asm
	{ mul.bf16 %rs109,%rs108,%rs111; }

	// end inline asm
	// begin inline asm
	{ add.bf16 %rs112,%rs105,%rs109; }

	// end inline asm
	shr.u32 	%r222, %r219, 12;
	and.b32  	%r191, %r222, 15;
	// begin inline asm
	cvt.rn.bf16.s32 %rs115, %r191;
	// end inline asm
	ld.shared.u16 	%rs118, [%r322+-10];
	// begin inline asm
	{ mul.bf16 %rs116,%rs115,%rs118; }

	// end inline asm
	// begin inline asm
	{ add.bf16 %rs119,%rs112,%rs116; }

	// end inline asm
	shr.u32 	%r223, %r219, 16;
	and.b32  	%r192, %r223, 15;
	// begin inline asm
	cvt.rn.bf16.s32 %rs122, %r192;
	// end inline asm
	ld.shared.u16 	%rs125, [%r322+-8];
	// begin inline asm
	{ mul.bf16 %rs123,%rs122,%rs125; }

	// end inline asm
	// begin inline asm
	{ add.bf16 %rs126,%rs119,%rs123; }

	// end inline asm
	shr.u32 	%r224, %r219, 20;
	and.b32  	%r193, %r224, 15;
	// begin inline asm
	cvt.rn.bf16.s32 %rs129, %r193;
	// end inline asm
	ld.shared.u16 	%rs132, [%r322+-6];
	// begin inline asm
	{ mul.bf16 %rs130,%rs129,%rs132; }

	// end inline asm
	// begin inline asm
	{ add.bf16 %rs133,%rs126,%rs130; }

	// end inline asm
	shr.u32 	%r225, %r219, 24;
	and.b32  	%r194, %r225, 15;
	// begin inline asm
	cvt.rn.bf16.s32 %rs136, %r194;
	// end inline asm
	ld.shared.u16 	%rs139, [%r322+-4];
	// begin inline asm
	{ mul.bf16 %rs137,%rs136,%rs139; }

	// end inline asm
	// begin inline asm
	{ add.bf16 %rs140,%rs133,%rs137; }

	// end inline asm
	shr.u32 	%r195, %r219, 28;
	// begin inline asm
	cvt.rn.bf16.s32 %rs143, %r195;
	// end inline asm
	ld.shared.u16 	%rs146, [%r322+-2];
	// begin inline asm
	{ mul.bf16 %rs144,%rs143,%rs146; }

	// end inline asm
	// begin inline asm
	{ add.bf16 %rs147,%rs140,%rs144; }

	// end inline asm
	// begin inline asm
	{ cvt.f32.bf16 %f178, %rs147;}

	// end inline asm
	add.f32 	%f182, %f181, %f178;
	add.s64 	%rd84, %rd83, %rd88;
	ld.global.u32 	%r226, [%rd84];
	and.b32  	%r196, %r226, 15;
	// begin inline asm
	cvt.rn.bf16.s32 %rs151, %r196;
	// end inline asm
	ld.shared.u16 	%rs154, [%r322];
	// begin inline asm
	{ mul.bf16 %rs152,%rs151,%rs154; }

	// end inline asm
	shr.u32 	%r227, %r226, 4;
	and.b32  	%r197, %r227, 15;
	// begin inline asm
	cvt.rn.bf16.s32 %rs155, %r197;
	// end inline asm
	ld.shared.u16 	%rs158, [%r322+2];
	// begin inline asm
	{ mul.bf16 %rs156,%rs155,%rs158; }

	// end inline asm
	// begin inline asm
	{ add.bf16 %rs159,%rs152,%rs156; }

	// end inline asm
	shr.u32 	%r228, %r226, 8;
	and.b32  	%r198, %r228, 15;
	// begin inline asm
	cvt.rn.bf16.s32 %rs162, %r198;
	// end inline asm
	ld.shared.u16 	%rs165, [%r322+4];
	// begin inline asm
	{ mul.bf16 %rs163,%rs162,%rs165; }

	// end inline asm
	// begin inline asm
	{ add.bf16 %rs166,%rs159,%rs163; }

	// end inline asm
	shr.u32 	%r229, %r226, 12;
	and.b32  	%r199, %r229, 15;
	// begin inline asm
	cvt.rn.bf16.s32 %rs169, %r199;
	// end inline asm
	ld.shared.u16 	%rs172, [%r322+6];
	// begin inline asm
	{ mul.bf16 %rs170,%rs169,%rs172; }

	// end inline asm
	// begin inline asm
	{ add.bf16 %rs173,%rs166,%rs170; }

	// end inline asm
	shr.u32 	%r230, %r226, 16;
	and.b32  	%r200, %r230, 15;
	// begin inline asm
	cvt.rn.bf16.s32 %rs176, %r200;
	// end inline asm
	ld.shared.u16 	%rs179, [%r322+8];
	// begin inline asm
	{ mul.bf16 %rs177,%rs176,%rs179; }

	// end inline asm
	// begin inline asm
	{ add.bf16 %rs180,%rs173,%rs177; }

	// end inline asm
	shr.u32 	%r231, %r226, 20;
	and.b32  	%r201, %r231, 15;
	// begin inline asm
	cvt.rn.bf16.s32 %rs183, %r201;
	// end inline asm
	ld.shared.u16 	%rs186, [%r322+10];
	// begin inline asm
	{ mul.bf16 %rs184,%rs183,%rs186; }

	// end inline asm
	// begin inline asm
	{ add.bf16 %rs187,%rs180,%rs184; }

	// end inline asm
	shr.u32 	%r232, %r226, 24;
	and.b32  	%r202, %r232, 15;
	// begin inline asm
	cvt.rn.bf16.s32 %rs190, %r202;
	// end inline asm
	ld.shared.u16 	%rs193, [%r322+12];
	// begin inline asm
	{ mul.bf16 %rs191,%rs190,%rs193; }

	// end inline asm
	// begin inline asm
	{ add.bf16 %rs194,%rs187,%rs191; }

	// end inline asm
	shr.u32 	%r203, %r226, 28;
	// begin inline asm
	cvt.rn.bf16.s32 %rs197, %r203;
	// end inline asm
	ld.shared.u16 	%rs200, [%r322+14];
	// begin inline asm
	{ mul.bf16 %rs198,%rs197,%rs200; }

	// end inline asm
	// begin inline asm
	{ add.bf16 %rs201,%rs194,%rs198; }

	// end inline asm
	// begin inline asm
	{ cvt.f32.bf16 %f179, %rs201;}

	// end inline asm
	add.f32 	%f183, %f182, %f179;
	add.s64 	%rd85, %rd84, %rd88;
	ld.global.u32 	%r233, [%rd85];
	and.b32  	%r204, %r233, 15;
	// begin inline asm
	cvt.rn.bf16.s32 %rs205, %r204;
	// end inline asm
	ld.shared.u16 	%rs208, [%r322+16];
	// begin inline asm
	{ mul.bf16 %rs206,%rs205,%rs208; }

	// end inline asm
	shr.u32 	%r234, %r233, 4;
	and.b32  	%r205, %r234, 15;
	// begin inline asm
	cvt.rn.bf16.s32 %rs209, %r205;
	// end inline asm
	ld.shared.u16 	%rs212, [%r322+18];
	// begin inline asm
	{ mul.bf16 %rs210,%rs209,%rs212; }

	// end inline asm
	// begin inline asm
	{ add.bf16 %rs213,%rs206,%rs210; }

	// end inline asm
	shr.u32 	%r235, %r233, 8;
	and.b32  	%r206, %r235, 15;
	// begin inline asm
	cvt.rn.bf16.s32 %rs216, %r206;
	// end inline asm
	ld.shared.u16 	%rs219, [%r322+20];
	// begin inline asm
	{ mul.bf16 %rs217,%rs216,%rs219; }

	// end inline asm
	// begin inline asm
	{ add.bf16 %rs220,%rs213,%rs217; }

	// end inline asm
	shr.u32 	%r236, %r233, 12;
	and.b32  	%r207, %r236, 15;
	// begin inline asm
	cvt.rn.bf16.s32 %rs223, %r207;
	// end inline asm
	ld.shared.u16 	%rs226, [%r322+22];
	// begin inline asm
	{ mul.bf16 %rs224,%rs223,%rs226; }

	// end inline asm
	// begin inline asm
	{ add.bf16 %rs227,%rs220,%rs224; }

	// end inline asm
	shr.u32 	%r237, %r233, 16;
	and.b32  	%r208, %r237, 15;
	// begin inline asm
	cvt.rn.bf16.s32 %rs230, %r208;
	// end inline asm
	ld.shared.u16 	%rs233, [%r322+24];
	// begin inline asm
	{ mul.bf16 %rs231,%rs230,%rs233; }

	// end inline asm
	// begin inline asm
	{ add.bf16 %rs234,%rs227,%rs231; }

	// end inline asm
	shr.u32 	%r238, %r233, 20;
	and.b32  	%r209, %r238, 15;
	// begin inline asm
	cvt.rn.bf16.s32 %rs237, %r209;
	// end inline asm
	ld.shared.u16 	%rs240, [%r322+26];
	// begin inline asm
	{ mul.bf16 %rs238,%rs237,%rs240; }

	// end inline asm
	// begin inline asm
	{ add.bf16 %rs241,%rs234,%rs238; }

	// end inline asm
	shr.u32 	%r239, %r233, 24;
	and.b32  	%r210, %r239, 15;
	// begin inline asm
	cvt.rn.bf16.s32 %rs244, %r210;
	// end inline asm
	ld.shared.u16 	%rs247, [%r322+28];
	// begin inline asm
	{ mul.bf16 %rs245,%rs244,%rs247; }

	// end inline asm
	// begin inline asm
	{ add.bf16 %rs248,%rs241,%rs245; }

	// end inline asm
	shr.u32 	%r211, %r233, 28;
	// begin inline asm
	cvt.rn.bf16.s32 %rs251, %r211;
	// end inline asm
	ld.shared.u16 	%rs254, [%r322+30];
	// begin inline asm
	{ mul.bf16 %rs252,%rs251,%rs254; }

	// end inline asm
	// begin inline asm
	{ add.bf16 %rs255,%rs248,%rs252; }

	// end inline asm
	// begin inline asm
	{ cvt.f32.bf16 %f180, %rs255;}

	// end inline asm
	add.f32 	%f257, %f183, %f180;
	add.s32 	%r324, %r324, 4;
	add.s32 	%r323, %r323, %r10;
	add.s32 	%r322, %r322, 64;
	setp.ne.s32 	%p20, %r324, 0;
	@%p20 bra 	$L__BB0_5;
$L__BB0_6:
	and.b32  	%r240, %r5, 3;
	setp.eq.s32 	%p21, %r240, 0;
	@%p21 bra 	$L__BB0_11;
	setp.eq.s32 	%p22, %r240, 1;
	@%p22 bra 	$L__BB0_9;
	add.s32 	%r257, %r326, %r13;
	mad.lo.s32 	%r258, %r257, %r50, %r1;
	mul.wide.s32 	%rd86, %r258, 4;
	add.s64 	%rd87, %rd1, %rd86;
	ld.global.u32 	%r259, [%rd87];
	and.b32  	%r241, %r259, 15;
	// begin inline asm
	cvt.rn.bf16.s32 %rs259, %r241;
	// end inline asm
	shl.b32 	%r260, %r326, 3;
	add.s32 	%r261, %r260, %r14;
	shl.b32 	%r262, %r261, 1;
	mov.u32 	%r263, _ZZ16matmul_q4_kernelI13__nv_bfloat16EvPKS0_PKjPKT_PKhPfiiiE8blockinp;
	add.s32 	%r264, %r263, %r262;
	ld.shared.u16 	%rs262, [%r264];
	// begin inline asm
	{ mul.bf16 %rs260,%rs259,%rs262; }

	// end inline asm
	shr.u32 	%r265, %r259, 4;
	and.b32  	%r242, %r265, 15;
	// begin inline asm
	cvt.rn.bf16.s32 %rs263, %r242;
	// end inline asm
	ld.shared.u16 	%rs266, [%r264+2];
	// begin inline asm
	{ mul.bf16 %rs264,%rs263,%rs266; }

	// end inline asm
	// begin inline asm
	{ add.bf16 %rs267,%rs260,%rs264; }

	// end inline asm
	shr.u32 	%r266, %r259, 8;
	and.b32  	%r243, %r266, 15;
	// begin inline asm
	cvt.rn.bf16.s32 %rs270, %r243;
	// end inline asm
	ld.shared.u16 	%rs273, [%r264+4];
	// begin inline asm
	{ mul.bf16 %rs271,%rs270,%rs273; }

	// end inline asm
	// begin inline asm
	{ add.bf16 %rs274,%rs267,%rs271; }

	// end inline asm
	shr.u32 	%r267, %r259, 12;
	and.b32  	%r244, %r267, 15;
	// begin inline asm
	cvt.rn.bf16.s32 %rs277, %r244;
	// end inline asm
	ld.shared.u16 	%rs280, [%r264+6];
	// begin inline asm
	{ mul.bf16 %rs278,%rs277,%rs280; }

	// end inline asm
	// begin inline asm
	{ add.bf16 %rs281,%rs274,%rs278; }

	// end inline asm
	shr.u32 	%r268, %r259, 16;
	and.b32  	%r245, %r268, 15;
	// begin inline asm
	cvt.rn.bf16.s32 %rs284, %r245;
	// end inline asm
	ld.shared.u16 	%rs287, [%r264+8];
	// begin inline asm
	{ mul.bf16 %rs285,%rs284,%rs287; }

	// end inline asm
	// begin inline asm
	{ add.bf16 %rs288,%rs281,%rs285; }

	// end inline asm
	shr.u32 	%r269, %r259, 20;
	and.b32  	%r246, %r269, 15;
	// begin inline asm
	cvt.rn.bf16.s32 %rs291, %r246;
	// end inline asm
	ld.shared.u16 	%rs294, [%r264+10];
	// begin inline asm
	{ mul.bf16 %rs292,%rs291,%rs294; }

	// end inline asm
	// begin inline asm
	{ add.bf16 %rs295,%rs288,%rs292; }

	// end inline asm
	shr.u32 	%r270, %r259, 24;
	and.b32  	%r247, %r270, 15;
	// begin inline asm
	cvt.rn.bf16.s32 %rs298, %r247;
	// end inline asm
	ld.shared.u16 	%rs301, [%r264+12];
	// begin inline asm
	{ mul.bf16 %rs299,%rs298,%rs301; }

	// end inline asm
	// begin inline asm
	{ add.bf16 %rs302,%rs295,%rs299; }

	// end inline asm
	shr.u32 	%r248, %r259, 28;
	// begin inline asm
	cvt.rn.bf16.s32 %rs305, %r248;
	// end inline asm
	ld.shared.u16 	%rs308, [%r264+14];
	// begin inline asm
	{ mul.bf16 %rs306,%rs305,%rs308; }

	// end inline asm
	// begin inline asm
	{ add.bf16 %rs309,%rs302,%rs306; }

	// end inline asm
	// begin inline asm
	{ cvt.f32.bf16 %f185, %rs309;}

	// end inline asm
	add.f32 	%f187, %f257, %f185;
	add.s64 	%rd89, %rd87, %rd88;
	ld.global.u32 	%r271, [%rd89];
	and.b32  	%r249, %r271, 15;
	// begin inline asm
	cvt.rn.bf16.s32 %rs313, %r249;
	// end inline asm
	ld.shared.u16 	%rs316, [%r264+16];
	// begin inline asm
	{ mul.bf16 %rs314,%rs313,%rs316; }

	// end inline asm
	shr.u32 	%r272, %r271, 4;
	and.b32  	%r250, %r272, 15;
	// begin inline asm
	cvt.rn.bf16.s32 %rs317, %r250;
	// end inline asm
	ld.shared.u16 	%rs320, [%r264+18];
	// begin inline asm
	{ mul.bf16 %rs318,%rs317,%rs320; }

	// end inline asm
	// begin inline asm
	{ add.bf16 %rs321,%rs314,%rs318; }

	// end inline asm
	shr.u32 	%r273, %r271, 8;
	and.b32  	%r251, %r273, 15;
	// begin inline asm
	cvt.rn.bf16.s32 %rs324, %r251;
	// end inline asm
	ld.shared.u16 	%rs327, [%r264+20];
	// begin inline asm
	{ mul.bf16 %rs325,%rs324,%rs327; }

	// end inline asm
	// begin inline asm
	{ add.bf16 %rs328,%rs321,%rs325; }

	// end inline asm
	shr.u32 	%r274, %r271, 12;
	and.b32  	%r252, %r274, 15;
	// begin inline asm
	cvt.rn.bf16.s32 %rs331, %r252;
	// end inline asm
	ld.shared.u16 	%rs334, [%r264+22];
	// begin inline asm
	{ mul.bf16 %rs332,%rs331,%rs334; }

	// end inline asm
	// begin inline asm
	{ add.bf16 %rs335,%rs328,%rs332; }

	// end inline asm
	shr.u32 	%r275, %r271, 16;
	and.b32  	%r253, %r275, 15;
	// begin inline asm
	cvt.rn.bf16.s32 %rs338, %r253;
	// end inline asm
	ld.shared.u16 	%rs341, [%r264+24];
	// begin inline asm
	{ mul.bf16 %rs339,%rs338,%rs341; }

	// end inline asm
	// begin inline asm
	{ add.bf16 %rs342,%rs335,%rs339; }

	// end inline asm
	shr.u32 	%r276, %r271, 20;
	and.b32  	%r254, %r276, 15;
	// begin inline asm
	cvt.rn.bf16.s32 %rs345, %r254;
	// end inline asm
	ld.shared.u16 	%rs348, [%r264+26];
	// begin inline asm
	{ mul.bf16 %rs346,%rs345,%rs348; }

	// end inline asm
	// begin inline asm
	{ add.bf16 %rs349,%rs342,%rs346; }

	// end inline asm
	shr.u32 	%r277, %r271, 24;
	and.b32  	%r255, %r277, 15;
	// begin inline asm
	cvt.rn.bf16.s32 %rs352, %r255;
	// end inline asm
	ld.shared.u16 	%rs355, [%r264+28];
	// begin inline asm
	{ mul.bf16 %rs353,%rs352,%rs355; }

	// end inline asm
	// begin inline asm
	{ add.bf16 %rs356,%rs349,%rs353; }

	// end inline asm
	shr.u32 	%r256, %r271, 28;
	// begin inline asm
	cvt.rn.bf16.s32 %rs359, %r256;
	// end inline asm
	ld.shared.u16 	%rs362, [%r264+30];
	// begin inline asm
	{ mul.bf16 %rs360,%rs359,%rs362; }

	// end inline asm
	// begin inline asm
	{ add.bf16 %rs363,%rs356,%rs360; }

	// end inline asm
	// begin inline asm
	{ cvt.f32.bf16 %f186, %rs363;}

	// end inline asm
	add.f32 	%f257, %f187, %f186;
	add.s32 	%r326, %r326, 2;
$L__BB0_9:
	and.b32  	%r278, %r5, 1;
	setp.eq.b32 	%p23, %r278, 1;
	not.pred 	%p24, %p23;
	@%p24 bra 	$L__BB0_11;
	add.s32 	%r287, %r326, %r13;
	mad.lo.s32 	%r288, %r287, %r50, %r1;
	mul.wide.s32 	%rd90, %r288, 4;
	add.s64 	%rd91, %rd1, %rd90;
	ld.global.u32 	%r289, [%rd91];
	and.b32  	%r279, %r289, 15;
	// begin inline asm
	cvt.rn.bf16.s32 %rs367, %r279;
	// end inline asm
	shl.b32 	%r290, %r326, 3;
	add.s32 	%r291, %r290, %r14;
	shl.b32 	%r292, %r291, 1;
	mov.u32 	%r293, _ZZ16matmul_q4_kernelI13__nv_bfloat16EvPKS0_PKjPKT_PKhPfiiiE8blockinp;
	add.s32 	%r294, %r293, %r292;
	ld.shared.u16 	%rs370, [%r294];
	// begin inline asm
	{ mul.bf16 %rs368,%rs367,%rs370; }

	// end inline asm
	shr.u32 	%r295, %r289, 4;
	and.b32  	%r280, %r295, 15;
	// begin inline asm
	cvt.rn.bf16.s32 %rs371, %r280;
	// end inline asm
	ld.shared.u16 	%rs374, [%r294+2];
	// begin inline asm
	{ mul.bf16 %rs372,%rs371,%rs374; }

	// end inline asm
	// begin inline asm
	{ add.bf16 %rs375,%rs368,%rs372; }

	// end inline asm
	shr.u32 	%r296, %r289, 8;
	and.b32  	%r281, %r296, 15;
	// begin inline asm
	cvt.rn.bf16.s32 %rs378, %r281;
	// end inline asm
	ld.shared.u16 	%rs381, [%r294+4];
	// begin inline asm
	{ mul.bf16 %rs379,%rs378,%rs381; }

	// end inline asm
	// begin inline asm
	{ add.bf16 %rs382,%rs375,%rs379; }

	// end inline asm
	shr.u32 	%r297, %r289, 12;
	and.b32  	%r282, %r297, 15;
	// begin inline asm
	cvt.rn.bf16.s32 %rs385, %r282;
	// end inline asm
	ld.shared.u16 	%rs388, [%r294+6];
	// begin inline asm
	{ mul.bf16 %rs386,%rs385,%rs388; }

	// end inline asm
	// begin inline asm
	{ add.bf16 %rs389,%rs382,%rs386; }

	// end inline asm
	shr.u32 	%r298, %r289, 16;
	and.b32  	%r283, %r298, 15;
	// begin inline asm
	cvt.rn.bf16.s32 %rs392, %r283;
	// end inline asm
	ld.shared.u16 	%rs395, [%r294+8];
	// begin inline asm
	{ mul.bf16 %rs393,%rs392,%rs395; }

	// end inline asm
	// begin inline asm
	{ add.bf16 %rs396,%rs389,%rs393; }

	// end inline asm
	shr.u32 	%r299, %r289, 20;
	and.b32  	%r284, %r299, 15;
	// begin inline asm
	cvt.rn.bf16.s32 %rs399, %r284;
	// end inline asm
	ld.shared.u16 	%rs402, [%r294+10];
	// begin inline asm
	{ mul.bf16 %rs400,%rs399,%rs402; }

	// end inline asm
	// begin inline asm
	{ add.bf16 %rs403,%rs396,%rs400; }

	// end inline asm
	shr.u32 	%r300, %r289, 24;
	and.b32  	%r285, %r300, 15;
	// begin inline asm
	cvt.rn.bf16.s32 %rs406, %r285;
	// end inline asm
	ld.shared.u16 	%rs409, [%r294+12];
	// begin inline asm
	{ mul.bf16 %rs407,%rs406,%rs409; }

	// end inline asm
	// begin inline asm
	{ add.bf16 %rs410,%rs403,%rs407; }

	// end inline asm
	shr.u32 	%r286, %r289, 28;
	// begin inline asm
	cvt.rn.bf16.s32 %rs413, %r286;
	// end inline asm
	ld.shared.u16 	%rs416, [%r294+14];
	// begin inline asm
	{ mul.bf16 %rs414,%rs413,%rs416; }

	// end inline asm
	// begin inline asm
	{ add.bf16 %rs417,%rs410,%rs414; }

	// end inline asm
	// begin inline asm
	{ cvt.f32.bf16 %f188, %rs417;}

	// end inline asm
	add.f32 	%f257, %f257, %f188;
$L__BB0_11:
	setp.lt.u32 	%p25, %r51, 16;
	mov.f32 	%f269, 0f00000000;
	mov.b32 	%r329, 0;
	@%p25 bra 	$L__BB0_14;
	mov.f32 	%f269, 0f00000000;
	mov.b32 	%r327, 0;
$L__BB0_13:
	.pragma "nounroll";
	add.s32 	%r303, %r327, %r14;
	shl.b32 	%r304, %r303, 1;
	mov.u32 	%r305, _ZZ16matmul_q4_kernelI13__nv_bfloat16EvPKS0_PKjPKT_PKhPfiiiE8blockinp;
	add.s32 	%r306, %r305, %r304;
	ld.shared.u16 	%rs421, [%r306];
	// begin inline asm
	{ cvt.f32.bf16 %f192, %rs421;}

	// end inline asm
	add.f32 	%f208, %f269, %f192;
	ld.shared.u16 	%rs422, [%r306+2];
	// begin inline asm
	{ cvt.f32.bf16 %f193, %rs422;}

	// end inline asm
	add.f32 	%f209, %f208, %f193;
	ld.shared.u16 	%rs423, [%r306+4];
	// begin inline asm
	{ cvt.f32.bf16 %f194, %rs423;}

	// end inline asm
	add.f32 	%f210, %f209, %f194;
	ld.shared.u16 	%rs424, [%r306+6];
	// begin inline asm
	{ cvt.f32.bf16 %f195, %rs424;}

	// end inline asm
	add.f32 	%f211, %f210, %f195;
	ld.shared.u16 	%rs425, [%r306+8];
	// begin inline asm
	{ cvt.f32.bf16 %f196, %rs425;}

	// end inline asm
	add.f32 	%f212, %f211, %f196;
	ld.shared.u16 	%rs426, [%r306+10];
	// begin inline asm
	{ cvt.f32.bf16 %f197, %rs426;}

	// end inline asm
	add.f32 	%f213, %f212, %f197;
	ld.shared.u16 	%rs427, [%r306+12];
	// begin inline asm
	{ cvt.f32.bf16 %f198, %rs427;}

	// end inline asm
	add.f32 	%f214, %f213, %f198;
	ld.shared.u16 	%rs428, [%r306+14];
	// begin inline asm
	{ cvt.f32.bf16 %f199, %rs428;}

	// end inline asm
	add.f32 	%f215, %f214, %f199;
	ld.shared.u16 	%rs429, [%r306+16];
	// begin inline asm
	{ cvt.f32.bf16 %f200, %rs429;}

	// end inline asm
	add.f32 	%f216, %f215, %f200;
	ld.shared.u16 	%rs430, [%r306+18];
	// begin inline asm
	{ cvt.f32.bf16 %f201, %rs430;}

	// end inline asm
	add.f32 	%f217, %f216, %f201;
	ld.shared.u16 	%rs431, [%r306+20];
	// begin inline asm
	{ cvt.f32.bf16 %f202, %rs431;}

	// end inline asm
	add.f32 	%f218, %f217, %f202;
	ld.shared.u16 	%rs432, [%r306+22];
	// begin inline asm
	{ cvt.f32.bf16 %f203, %rs432;}

	// end inline asm
	add.f32 	%f219, %f218, %f203;
	ld.shared.u16 	%rs433, [%r306+24];
	// begin inline asm
	{ cvt.f32.bf16 %f204, %rs433;}

	// end inline asm
	add.f32 	%f220, %f219, %f204;
	ld.shared.u16 	%rs434, [%r306+26];
	// begin inline asm
	{ cvt.f32.bf16 %f205, %rs434;}

	// end inline asm
	add.f32 	%f221, %f220, %f205;
	ld.shared.u16 	%rs435, [%r306+28];
	// begin inline asm
	{ cvt.f32.bf16 %f206, %rs435;}

	// end inline asm
	add.f32 	%f222, %f221, %f206;
	ld.shared.u16 	%rs436, [%r306+30];
	// begin inline asm
	{ cvt.f32.bf16 %f207, %rs436;}

	// end inline asm
	add.f32 	%f269, %f222, %f207;
	add.s32 	%r327, %r327, 16;
	setp.ne.s32 	%p26, %r327, %r8;
	mov.u32 	%r329, %r8;
	@%p26 bra 	$L__BB0_13;
$L__BB0_14:
	setp.eq.s32 	%p27, %r6, 0;
	@%p27 bra 	$L__BB0_24;
	add.s32 	%r307, %r6, -1;
	setp.lt.u32 	%p28, %r307, 7;
	@%p28 bra 	$L__BB0_17;
	add.s32 	%r308, %r329, %r14;
	shl.b32 	%r309, %r308, 1;
	mov.u32 	%r310, _ZZ16matmul_q4_kernelI13__nv_bfloat16EvPKS0_PKjPKT_PKhPfiiiE8blockinp;
	add.s32 	%r311, %r310, %r309;
	ld.shared.u16 	%rs437, [%r311];
	// begin inline asm
	{ cvt.f32.bf16 %f224, %rs437;}

	// end inline asm
	add.f32 	%f232, %f269, %f224;
	ld.shared.u16 	%rs438, [%r311+2];
	// begin inline asm
	{ cvt.f32.bf16 %f225, %rs438;}

	// end inline asm
	add.f32 	%f233, %f232, %f225;
	ld.shared.u16 	%rs439, [%r311+4];
	// begin inline asm
	{ cvt.f32.bf16 %f226, %rs439;}

	// end inline asm
	add.f32 	%f234, %f233, %f226;
	ld.shared.u16 	%rs440, [%r311+6];
	// begin inline asm
	{ cvt.f32.bf16 %f227, %rs440;}

	// end inline asm
	add.f32 	%f235, %f234, %f227;
	ld.shared.u16 	%rs441, [%r311+8];
	// begin inline asm
	{ cvt.f32.bf16 %f228, %rs441;}

	// end inline asm
	add.f32 	%f236, %f235, %f228;
	ld.shared.u16 	%rs442, [%r311+10];
	// begin inline asm
	{ cvt.f32.bf16 %f229, %rs442;}

	// end inline asm
	add.f32 	%f237, %f236, %f229;
	ld.shared.u16 	%rs443, [%r311+12];
	// begin inline asm
	{ cvt.f32.bf16 %f230, %rs443;}

	// end inline asm
	add.f32 	%f238, %f237, %f230;
	ld.shared.u16 	%rs444, [%r311+14];
	// begin inline asm
	{ cvt.f32.bf16 %f231, %rs444;}

	// end inline asm
	add.f32 	%f269, %f238, %f231;
	add.s32 	%r329, %r329, 8;
$L__BB0_17:
	setp.eq.s32 	%p29, %r7, 0;
	@%p29 bra 	$L__BB0_24;
	add.s32 	%r312, %r7, -1;
	setp.lt.u32 	%p30, %r312, 3;
	@%p30 bra 	$L__BB0_20;
	add.s32 	%r313, %r329, %r14;
	shl.b32 	%r314, %r313, 1;
	mov.u32 	%r315, _ZZ16matmul_q4_kernelI13__nv_bfloat16EvPKS0_PKjPKT_PKhPfiiiE8blockinp;
	add.s32 	%r316, %r315, %r314;
	ld.shared.u16 	%rs445, [%r316];
	// begin inline asm
	{ cvt.f32.bf16 %f240, %rs445;}

	// end inline asm
	add.f32 	%f244, %f269, %f240;
	ld.shared.u16 	%rs446, [%r316+2];
	// begin inline asm
	{ cvt.f32.bf16 %f241, %rs446;}

	// end inline asm
	add.f32 	%f245, %f244, %f241;
	ld.shared.u16 	%rs447, [%r316+4];
	// begin inline asm
	{ cvt.f32.bf16 %f242, %rs447;}

	// end inline asm
	add.f32 	%f246, %f245, %f242;
	ld.shared.u16 	%rs448, [%r316+6];
	// begin inline asm
	{ cvt.f32.bf16 %f243, %rs448;}

	// end inline asm
	add.f32 	%f269, %f246, %f243;
	add.s32 	%r329, %r329, 4;
$L__BB0_20:
	setp.eq.s32 	%p31, %r9, 0;
	@%p31 bra 	$L__BB0_24;
	setp.eq.s32 	%p32, %r9, 1;
	add.s32 	%r317, %r329, %r14;
	shl.b32 	%r318, %r317, 1;
	mov.u32 	%r319, _ZZ16matmul_q4_kernelI13__nv_bfloat16EvPKS0_PKjPKT_PKhPfiiiE8blockinp;
	add.s32 	%r35, %r319, %r318;
	ld.shared.u16 	%rs449, [%r35];
	// begin inline asm
	{ cvt.f32.bf16 %f247, %rs449;}

	// end inline asm
	add.f32 	%f269, %f269, %f247;
	@%p32 bra 	$L__BB0_24;
	setp.eq.s32 	%p33, %r9, 2;
	ld.shared.u16 	%rs450, [%r35+2];
	// begin inline asm
	{ cvt.f32.bf16 %f248, %rs450;}

	// end inline asm
	add.f32 	%f269, %f269, %f248;
	@%p33 bra 	$L__BB0_24;
	ld.shared.u16 	%rs451, [%r35+4];
	// begin inline asm
	{ cvt.f32.bf16 %f249, %rs451;}

	// end inline asm
	add.f32 	%f269, %f269, %f249;
$L__BB0_24:
	mul.f32 	%f250, %f173, %f257;
	mul.f32 	%f251, %f173, %f3;
	mul.f32 	%f252, %f251, %f269;
	sub.f32 	%f253, %f250, %f252;
	add.f32 	%f279, %f279, %f253;
	add.s32 	%r321, %r321, 1;
	setp.eq.s32 	%p34, %r321, %r4;
	@%p34 bra 	$L__BB0_46;
	bra.uni 	$L__BB0_3;
$L__BB0_25:
	setp.lt.s32 	%p3, %r51, 1;
	@%p3 bra 	$L__BB0_35;
	mov.f32 	%f279, 0f00000000;
	mov.b32 	%r331, 0;
$L__BB0_27:
	setp.eq.s32 	%p12, %r51, 1;
	mad.lo.s32 	%r160, %r331, %r5, %r3;
	shr.s32 	%r161, %r160, 31;
	shr.u32 	%r162, %r161, 28;
	add.s32 	%r163, %r160, %r162;
	shr.s32 	%r164, %r163, 4;
	mad.lo.s32 	%r165, %r164, %r50, %r1;
	cvt.s64.s32 	%rd72, %r165;
	mul.wide.s32 	%rd73, %r165, 2;
	add.s64 	%rd74, %rd3, %rd73;
	ld.global.u16 	%rs32, [%rd74];
	// begin inline asm
	{ cvt.f32.bf16 %f160, %rs32;}

	// end inline asm
	add.s64 	%rd75, %rd2, %rd72;
	ld.global.u8 	%rs34, [%rd75];
	cvt.rn.f32.u16 	%f30, %rs34;
	mul.lo.s32 	%r166, %r331, %r51;
	shl.b32 	%r167, %r166, 1;
	add.s32 	%r38, %r57, %r167;
	ld.shared.u16 	%rs33, [%r38];
	// begin inline asm
	{ cvt.f32.bf16 %f161, %rs33;}

	// end inline asm
	add.f32 	%f271, %f161, 0f00000000;
	@%p12 bra 	$L__BB0_34;
	setp.eq.s32 	%p13, %r51, 2;
	ld.shared.u16 	%rs35, [%r38+2];
	// begin inline asm
	{ cvt.f32.bf16 %f162, %rs35;}

	// end inline asm
	add.f32 	%f271, %f271, %f162;
	@%p13 bra 	$L__BB0_34;
	setp.eq.s32 	%p14, %r51, 3;
	ld.shared.u16 	%rs36, [%r38+4];
	// begin inline asm
	{ cvt.f32.bf16 %f163, %rs36;}

	// end inline asm
	add.f32 	%f271, %f271, %f163;
	@%p14 bra 	$L__BB0_34;
	setp.eq.s32 	%p15, %r51, 4;
	ld.shared.u16 	%rs37, [%r38+6];
	// begin inline asm
	{ cvt.f32.bf16 %f164, %rs37;}

	// end inline asm
	add.f32 	%f271, %f271, %f164;
	@%p15 bra 	$L__BB0_34;
	setp.eq.s32 	%p16, %r51, 5;
	ld.shared.u16 	%rs38, [%r38+8];
	// begin inline asm
	{ cvt.f32.bf16 %f165, %rs38;}

	// end inline asm
	add.f32 	%f271, %f271, %f165;
	@%p16 bra 	$L__BB0_34;
	setp.eq.s32 	%p17, %r51, 6;
	ld.shared.u16 	%rs39, [%r38+10];
	// begin inline asm
	{ cvt.f32.bf16 %f166, %rs39;}

	// end inline asm
	add.f32 	%f271, %f271, %f166;
	@%p17 bra 	$L__BB0_34;
	ld.shared.u16 	%rs40, [%r38+12];
	// begin inline asm
	{ cvt.f32.bf16 %f167, %rs40;}

	// end inline asm
	add.f32 	%f271, %f271, %f167;
$L__BB0_34:
	mul.f32 	%f168, %f160, 0f00000000;
	mul.f32 	%f169, %f160, %f30;
	mul.f32 	%f170, %f169, %f271;
	sub.f32 	%f171, %f168, %f170;
	add.f32 	%f279, %f279, %f171;
	add.s32 	%r331, %r331, 1;
	setp.eq.s32 	%p18, %r331, %r4;
	@%p18 bra 	$L__BB0_46;
	bra.uni 	$L__BB0_27;
$L__BB0_35:
	and.b32  	%r40, %r4, 7;
	setp.lt.u32 	%p4, %r4, 8;
	mov.f32 	%f279, 0f00000000;
	mov.b32 	%r334, 0;
	@%p4 bra 	$L__BB0_38;
	and.b32  	%r334, %r4, 2147483640;
	mov.f32 	%f279, 0f00000000;
	mov.b32 	%r332, 0;
$L__BB0_37:
	.pragma "nounroll";
	mad.lo.s32 	%r68, %r332, %r5, %r3;
	shr.s32 	%r69, %r68, 31;
	shr.u32 	%r70, %r69, 28;
	add.s32 	%r71, %r68, %r70;
	shr.s32 	%r72, %r71, 4;
	mad.lo.s32 	%r73, %r72, %r50, %r1;
	cvt.s64.s32 	%rd12, %r73;
	mul.wide.s32 	%rd13, %r73, 2;
	add.s64 	%rd14, %rd3, %rd13;
	ld.global.u16 	%rs2, [%rd14];
	// begin inline asm
	{ cvt.f32.bf16 %f56, %rs2;}

	// end inline asm
	add.s64 	%rd15, %rd2, %rd12;
	ld.global.u8 	%rs10, [%rd15];
	cvt.rn.f32.u16 	%f64, %rs10;
	mul.f32 	%f65, %f56, %f64;
	mul.f32 	%f66, %f56, 0f00000000;
	mul.f32 	%f67, %f65, 0f00000000;
	sub.f32 	%f68, %f66, %f67;
	add.f32 	%f69, %f279, %f68;
	add.s32 	%r74, %r68, %r5;
	shr.s32 	%r75, %r74, 31;
	shr.u32 	%r76, %r75, 28;
	add.s32 	%r77, %r74, %r76;
	shr.s32 	%r78, %r77, 4;
	mad.lo.s32 	%r79, %r78, %r50, %r1;
	cvt.s64.s32 	%rd16, %r79;
	mul.wide.s32 	%rd17, %r79, 2;
	add.s64 	%rd18, %rd3, %rd17;
	ld.global.u16 	%rs3, [%rd18];
	// begin inline asm
	{ cvt.f32.bf16 %f57, %rs3;}

	// end inline asm
	add.s64 	%rd19, %rd2, %rd16;
	ld.global.u8 	%rs11, [%rd19];
	cvt.rn.f32.u16 	%f70, %rs11;
	mul.f32 	%f71, %f57, %f70;
	mul.f32 	%f72, %f57, 0f00000000;
	mul.f32 	%f73, %f71, 0f00000000;
	sub.f32 	%f74, %f72, %f73;
	add.f32 	%f75, %f69, %f74;
	add.s32 	%r80, %r74, %r5;
	shr.s32 	%r81, %r80, 31;
	shr.u32 	%r82, %r81, 28;
	add.s32 	%r83, %r80, %r82;
	shr.s32 	%r84, %r83, 4;
	mad.lo.s32 	%r85, %r84, %r50, %r1;
	cvt.s64.s32 	%rd20, %r85;
	mul.wide.s32 	%rd21, %r85, 2;
	add.s64 	%rd22, %rd3, %rd21;
	ld.global.u16 	%rs4, [%rd22];
	// begin inline asm
	{ cvt.f32.bf16 %f58, %rs4;}

	// end inline asm
	add.s64 	%rd23, %rd2, %rd20;
	ld.global.u8 	%rs12, [%rd23];
	cvt.rn.f32.u16 	%f76, %rs12;
	mul.f32 	%f77, %f58, %f76;
	mul.f32 	%f78, %f58, 0f00000000;
	mul.f32 	%f79, %f77, 0f00000000;
	sub.f32 	%f80, %f78, %f79;
	add.f32 	%f81, %f75, %f80;
	add.s32 	%r86, %r80, %r5;
	shr.s32 	%r87, %r86, 31;
	shr.u32 	%r88, %r87, 28;
	add.s32 	%r89, %r86, %r88;
	shr.s32 	%r90, %r89, 4;
	mad.lo.s32 	%r91, %r90, %r50, %r1;
	cvt.s64.s32 	%rd24, %r91;
	mul.wide.s32 	%rd25, %r91, 2;
	add.s64 	%rd26, %rd3, %rd25;
	ld.global.u16 	%rs5, [%rd26];
	// begin inline asm
	{ cvt.f32.bf16 %f59, %rs5;}

	// end inline asm
	add.s64 	%rd27, %rd2, %rd24;
	ld.global.u8 	%rs13, [%rd27];
	cvt.rn.f32.u16 	%f82, %rs13;
	mul.f32 	%f83, %f59, %f82;
	mul.f32 	%f84, %f59, 0f00000000;
	mul.f32 	%f85, %f83, 0f00000000;
	sub.f32 	%f86, %f84, %f85;
	add.f32 	%f87, %f81, %f86;
	add.s32 	%r92, %r86, %r5;
	shr.s32 	%r93, %r92, 31;
	shr.u32 	%r94, %r93, 28;
	add.s32 	%r95, %r92, %r94;
	shr.s32 	%r96, %r95, 4;
	mad.lo.s32 	%r97, %r96, %r50, %r1;
	cvt.s64.s32 	%rd28, %r97;
	mul.wide.s32 	%rd29, %r97, 2;
	add.s64 	%rd30, %rd3, %rd29;
	ld.global.u16 	%rs6, [%rd30];
	// begin inline asm
	{ cvt.f32.bf16 %f60, %rs6;}

	// end inline asm
	add.s64 	%rd31, %rd2, %rd28;
	ld.global.u8 	%rs14, [%rd31];
	cvt.rn.f32.u16 	%f88, %rs14;
	mul.f32 	%f89, %f60, %f88;
	mul.f32 	%f90, %f60, 0f00000000;
	mul.f32 	%f91, %f89, 0f00000000;
	sub.f32 	%f92, %f90, %f91;
	add.f32 	%f93, %f87, %f92;
	add.s32 	%r98, %r92, %r5;
	shr.s32 	%r99, %r98, 31;
	shr.u32 	%r100, %r99, 28;
	add.s32 	%r101, %r98, %r100;
	shr.s32 	%r102, %r101, 4;
	mad.lo.s32 	%r103, %r102, %r50, %r1;
	cvt.s64.s32 	%rd32, %r103;
	mul.wide.s32 	%rd33, %r103, 2;
	add.s64 	%rd34, %rd3, %rd33;
	ld.global.u16 	%rs7, [%rd34];
	// begin inline asm
	{ cvt.f32.bf16 %f61, %rs7;}

	// end inline asm
	add.s64 	%rd35, %rd2, %rd32;
	ld.global.u8 	%rs15, [%rd35];
	cvt.rn.f32.u16 	%f94, %rs15;
	mul.f32 	%f95, %f61, %f94;
	mul.f32 	%f96, %f61, 0f00000000;
	mul.f32 	%f97, %f95, 0f00000000;
	sub.f32 	%f98, %f96, %f97;
	add.f32 	%f99, %f93, %f98;
	add.s32 	%r104, %r98, %r5;
	shr.s32 	%r105, %r104, 31;
	shr.u32 	%r106, %r105, 28;
	add.s32 	%r107, %r104, %r106;
	shr.s32 	%r108, %r107, 4;
	mad.lo.s32 	%r109, %r108, %r50, %r1;
	cvt.s64.s32 	%rd36, %r109;
	mul.wide.s32 	%rd37, %r109, 2;
	add.s64 	%rd38, %rd3, %rd37;
	ld.global.u16 	%rs8, [%rd38];
	// begin inline asm
	{ cvt.f32.bf16 %f62, %rs8;}

	// end inline asm
	add.s64 	%rd39, %rd2, %rd36;
	ld.global.u8 	%rs16, [%rd39];
	cvt.rn.f32.u16 	%f100, %rs16;
	mul.f32 	%f101, %f62, %f100;
	mul.f32 	%f102, %f62, 0f00000000;
	mul.f32 	%f103, %f101, 0f00000000;
	sub.f32 	%f104, %f102, %f103;
	add.f32 	%f105, %f99, %f104;
	add.s32 	%r110, %r104, %r5;
	shr.s32 	%r111, %r110, 31;
	shr.u32 	%r112, %r111, 28;
	add.s32 	%r113, %r110, %r112;
	shr.s32 	%r114, %r113, 4;
	mad.lo.s32 	%r115, %r114, %r50, %r1;
	cvt.s64.s32 	%rd40, %r115;
	mul.wide.s32 	%rd41, %r115, 2;
	add.s64 	%rd42, %rd3, %rd41;
	ld.global.u16 	%rs9, [%rd42];
	// begin inline asm
	{ cvt.f32.bf16 %f63, %rs9;}

	// end inline asm
	add.s64 	%rd43, %rd2, %rd40;
	ld.global.u8 	%rs17, [%rd43];
	cvt.rn.f32.u16 	%f106, %rs17;
	mul.f32 	%f107, %f63, %f106;
	mul.f32 	%f108, %f63, 0f00000000;
	mul.f32 	%f109, %f107, 0f00000000;
	sub.f32 	%f110, %f108, %f109;
	add.f32 	%f279, %f105, %f110;
	add.s32 	%r332, %r332, 8;
	setp.ne.s32 	%p5, %r332, %r334;
	@%p5 bra 	$L__BB0_37;
$L__BB0_38:
	setp.eq.s32 	%p6, %r40, 0;
	@%p6 bra 	$L__BB0_46;
	and.b32  	%r45, %r4, 3;
	setp.lt.u32 	%p7, %r40, 4;
	@%p7 bra 	$L__BB0_41;
	mad.lo.s32 	%r116, %r334, %r5, %r3;
	shr.s32 	%r117, %r116, 31;
	shr.u32 	%r118, %r117, 28;
	add.s32 	%r119, %r116, %r118;
	shr.s32 	%r120, %r119, 4;
	mad.lo.s32 	%r121, %r120, %r50, %r1;
	cvt.s64.s32 	%rd44, %r121;
	mul.wide.s32 	%rd45, %r121, 2;
	add.s64 	%rd46, %rd3, %rd45;
	ld.global.u16 	%rs18, [%rd46];
	// begin inline asm
	{ cvt.f32.bf16 %f112, %rs18;}

	// end inline asm
	add.s64 	%rd47, %rd2, %rd44;
	ld.global.u8 	%rs22, [%rd47];
	cvt.rn.f32.u16 	%f116, %rs22;
	mul.f32 	%f117, %f112, %f116;
	mul.f32 	%f118, %f112, 0f00000000;
	mul.f32 	%f119, %f117, 0f00000000;
	sub.f32 	%f120, %f118, %f119;
	add.f32 	%f121, %f279, %f120;
	add.s32 	%r122, %r116, %r5;
	shr.s32 	%r123, %r122, 31;
	shr.u32 	%r124, %r123, 28;
	add.s32 	%r125, %r122, %r124;
	shr.s32 	%r126, %r125, 4;
	mad.lo.s32 	%r127, %r126, %r50, %r1;
	cvt.s64.s32 	%rd48, %r127;
	mul.wide.s32 	%rd49, %r127, 2;
	add.s64 	%rd50, %rd3, %rd49;
	ld.global.u16 	%rs19, [%rd50];
	// begin inline asm
	{ cvt.f32.bf16 %f113, %rs19;}

	// end inline asm
	add.s64 	%rd51, %rd2, %rd48;
	ld.global.u8 	%rs23, [%rd51];
	cvt.rn.f32.u16 	%f122, %rs23;
	mul.f32 	%f123, %f113, %f122;
	mul.f32 	%f124, %f113, 0f00000000;
	mul.f32 	%f125, %f123, 0f00000000;
	sub.f32 	%f126, %f124, %f125;
	add.f32 	%f127, %f121, %f126;
	add.s32 	%r128, %r122, %r5;
	shr.s32 	%r129, %r128, 31;
	shr.u32 	%r130, %r129, 28;
	add.s32 	%r131, %r128, %r130;
	shr.s32 	%r132, %r131, 4;
	mad.lo.s32 	%r133, %r132, %r50, %r1;
	cvt.s64.s32 	%rd52, %r133;
	mul.wide.s32 	%rd53, %r133, 2;
	add.s64 	%rd54, %rd3, %rd53;
	ld.global.u16 	%rs20, [%rd54];
	// begin inline asm
	{ cvt.f32.bf16 %f114, %rs20;}

	// end inline asm
	add.s64 	%rd55, %rd2, %rd52;
	ld.global.u8 	%rs24, [%rd55];
	cvt.rn.f32.u16 	%f128, %rs24;
	mul.f32 	%f129, %f114, %f128;
	mul.f32 	%f130, %f114, 0f00000000;
	mul.f32 	%f131, %f129, 0f00000000;
	sub.f32 	%f132, %f130, %f131;
	add.f32 	%f133, %f127, %f132;
	add.s32 	%r134, %r128, %r5;
	shr.s32 	%r135, %r134, 31;
	shr.u32 	%r136, %r135, 28;
	add.s32 	%r137, %r134, %r136;
	shr.s32 	%r138, %r137, 4;
	mad.lo.s32 	%r139, %r138, %r50, %r1;
	cvt.s64.s32 	%rd56, %r139;
	mul.wide.s32 	%rd57, %r139, 2;
	add.s64 	%rd58, %rd3, %rd57;
	ld.global.u16 	%rs21, [%rd58];
	// begin inline asm
	{ cvt.f32.bf16 %f115, %rs21;}

	// end inline asm
	add.s64 	%rd59, %rd2, %rd56;
	ld.global.u8 	%rs25, [%rd59];
	cvt.rn.f32.u16 	%f134, %rs25;
	mul.f32 	%f135, %f115, %f134;
	mul.f32 	%f136, %f115, 0f00000000;
	mul.f32 	%f137, %f135, 0f00000000;
	sub.f32 	%f138, %f136, %f137;
	add.f32 	%f279, %f133, %f138;
	add.s32 	%r334, %r334, 4;
$L__BB0_41:
	setp.eq.s32 	%p8, %r45, 0;
	@%p8 bra 	$L__BB0_46;
	setp.eq.s32 	%p9, %r45, 1;
	@%p9 bra 	$L__BB0_44;
	mad.lo.s32 	%r140, %r334, %r5, %r3;
	shr.s32 	%r141, %r140, 31;
	shr.u32 	%r142, %r141, 28;
	add.s32 	%r143, %r140, %r142;
	shr.s32 	%r144, %r143, 4;
	mad.lo.s32 	%r145, %r144, %r50, %r1;
	cvt.s64.s32 	%rd60, %r145;
	mul.wide.s32 	%rd61, %r145, 2;
	add.s64 	%rd62, %rd3, %rd61;
	ld.global.u16 	%rs26, [%rd62];
	// begin inline asm
	{ cvt.f32.bf16 %f140, %rs26;}

	// end inline asm
	add.s64 	%rd63, %rd2, %rd60;
	ld.global.u8 	%rs28, [%rd63];
	cvt.rn.f32.u16 	%f142, %rs28;
	mul.f32 	%f143, %f140, %f142;
	mul.f32 	%f144, %f140, 0f00000000;
	mul.f32 	%f145, %f143, 0f00000000;
	sub.f32 	%f146, %f144, %f145;
	add.f32 	%f147, %f279, %f146;
	add.s32 	%r146, %r140, %r5;
	shr.s32 	%r147, %r146, 31;
	shr.u32 	%r148, %r147, 28;
	add.s32 	%r149, %r146, %r148;
	shr.s32 	%r150, %r149, 4;
	mad.lo.s32 	%r151, %r150, %r50, %r1;
	cvt.s64.s32 	%rd64, %r151;
	mul.wide.s32 	%rd65, %r151, 2;
	add.s64 	%rd66, %rd3, %rd65;
	ld.global.u16 	%rs27, [%rd66];
	// begin inline asm
	{ cvt.f32.bf16 %f141, %rs27;}

	// end inline asm
	add.s64 	%rd67, %rd2, %rd64;
	ld.global.u8 	%rs29, [%rd67];
	cvt.rn.f32.u16 	%f148, %rs29;
	mul.f32 	%f149, %f141, %f148;
	mul.f32 	%f150, %f141, 0f00000000;
	mul.f32 	%f151, %f149, 0f00000000;
	sub.f32 	%f152, %f150, %f151;
	add.f32 	%f279, %f147, %f152;
	add.s32 	%r334, %r334, 2;
$L__BB0_44:
	and.b32  	%r152, %r4, 1;
	setp.eq.b32 	%p10, %r152, 1;
	not.pred 	%p11, %p10;
	@%p11 bra 	$L__BB0_46;
	mad.lo.s32 	%r153, %r334, %r5, %r3;
	shr.s32 	%r154, %r153, 31;
	shr.u32 	%r155, %r154, 28;
	add.s32 	%r156, %r153, %r155;
	shr.s32 	%r157, %r156, 4;
	mad.lo.s32 	%r158, %r157, %r50, %r1;
	cvt.s64.s32 	%rd68, %r158;
	mul.wide.s32 	%rd69, %r158, 2;
	add.s64 	%rd70, %rd3, %rd69;
	ld.global.u16 	%rs30, [%rd70];
	// begin inline asm
	{ cvt.f32.bf16 %f153, %rs30;}

	// end inline asm
	add.s64 	%rd71, %rd2, %rd68;
	ld.global.u8 	%rs31, [%rd71];
	cvt.rn.f32.u16 	%f154, %rs31;
	mul.f32 	%f155, %f153, %f154;
	mul.f32 	%f156, %f153, 0f00000000;
	mul.f32 	%f157, %f155, 0f00000000;
	sub.f32 	%f158, %f156, %f157;
	add.f32 	%f279, %f279, %f158;
$L__BB0_46:
	cvta.to.global.u64 	%rd92, %rd4;
	mad.lo.s32 	%r320, %r50, %r2, %r1;
	mul.wide.u32 	%rd93, %r320, 4;
	add.s64 	%rd94, %rd92, %rd93;
	atom.global.add.f32 	%f254, [%rd94], %f279;
	ret;

}
	// .globl	_Z16matmul_q4_kernelI6__halfEvPK13__nv_bfloat16PKjPKT_PKhPfiii
.visible .entry _Z16matmul_q4_kernelI6__halfEvPK13__nv_bfloat16PKjPKT_PKhPfiii(
	.param .u64 .ptr .align 1 _Z16matmul_q4_kernelI6__halfEvPK13__nv_bfloat16PKjPKT_PKhPfiii_param_0,
	.param .u64 .ptr .align 1 _Z16matmul_q4_kernelI6__halfEvPK13__nv_bfloat16PKjPKT_PKhPfiii_param_1,
	.param .u64 .ptr .align 1 _Z16matmul_q4_kernelI6__halfEvPK13__nv_bfloat16PKjPKT_PKhPfiii_param_2,
	.param .u64 .ptr .align 1 _Z16matmul_q4_kernelI6__halfEvPK13__nv_bfloat16PKjPKT_PKhPfiii_param_3,
	.param .u64 .ptr .align 1 _Z16matmul_q4_kernelI6__halfEvPK13__nv_bfloat16PKjPKT_PKhPfiii_param_4,
	.param .u32 _Z16matmul_q4_kernelI6__halfEvPK13__nv_bfloat16PKjPKT_PKhPfiii_param_5,
	.param .u32 _Z16matmul_q4_kernelI6__halfEvPK13__nv_bfloat16PKjPKT_PKhPfiii_param_6,
	.param .u32 _Z16matmul_q4_kernelI6__halfEvPK13__nv_bfloat16PKjPKT_PKhPfiii_param_7
)
{
	.reg .pred 	%p<35>;
	.reg .b16 	%rs<452>;
	.reg .b32 	%r<336>;
	.reg .b32 	%f<280>;
	.reg .b64 	%rd<95>;
	// demoted variable
	.shared .align 2 .b8 _ZZ16matmul_q4_kernelI6__halfEvPK13__nv_bfloat16PKjPKT_PKhPfiiiE8blockinp[512];
	ld.param.u64 	%rd5, [_Z16matmul_q4_kernelI6__halfEvPK13__nv_bfloat16PKjPKT_PKhPfiii_param_0];
	ld.param.u64 	%rd6, [_Z16matmul_q4_kernelI6__halfEvPK13__nv_bfloat16PKjPKT_PKhPfiii_param_1];
	ld.param.u64 	%rd7, [_Z16matmul_q4_kernelI6__halfEvPK13__nv_bfloat16PKjPKT_PKhPfiii_param_2];
	ld.param.u64 	%rd8, [_Z16matmul_q4_kernelI6__halfEvPK13__nv_bfloat16PKjPKT_PKhPfiii_param_3];
	ld.param.u64 	%rd4, [_Z16matmul_q4_kernelI6__halfEvPK13__nv_bfloat16PKjPKT_PKhPfiii_param_4];
	ld.param.u32 	%r52, [_Z16matmul_q4_kernelI6__halfEvPK13__nv_bfloat16PKjPKT_PKhPfiii_param_5];
	ld.param.u32 	%r50, [_Z16matmul_q4_kernelI6__halfEvPK13__nv_bfloat16PKjPKT_PKhPfiii_param_6];
	ld.param.u32 	%r51, [_Z16matmul_q4_kernelI6__halfEvPK13__nv_bfloat16PKjPKT_PKhPfiii_param_7];
	cvta.to.global.u64 	%rd1, %rd6;
	cvta.to.global.u64 	%rd2, %rd8;
	cvta.to.global.u64 	%rd3, %rd7;
	cvta.to.global.u64 	%rd9, %rd5;
	mov.u32 	%r53, %tid.x;
	mov.u32 	%r54, %ctaid.y;
	shl.b32 	%r55, %r54, 8;
	add.s32 	%r1, %r55, %r53;
	shl.b32 	%r56, %r53, 1;
	mov.u32 	%r57, _ZZ16matmul_q4_kernelI6__halfEvPK13__nv_bfloat16PKjPKT_PKhPfiiiE8blockinp;
	add.s32 	%r58, %r57, %r56;
	mov.u32 	%r59, %ctaid.x;
	shl.b32 	%r60, %r59, 8;
	add.s32 	%r61, %r60, %r53;
	mov.u32 	%r2, %ctaid.z;
	mad.lo.s32 	%r62, %r52, %r2, %r61;
	mul.wide.u32 	%rd10, %r62, 2;
	add.s64 	%rd11, %rd9, %rd10;
	ld.global.u16 	%rs1, [%rd11];
	st.shared.u16 	[%r58], %rs1;
	bar.sync 	0;
	shl.b32 	%r3, %r59, 5;
	div.s32 	%r4, 256, %r51;
	setp.lt.s32 	%p1, %r4, 1;
	mov.f32 	%f279, 0f00000000;
	@%p1 bra 	$L__BB1_46;
	shr.s32 	%r63, %r51, 31;
	shr.u32 	%r64, %r63, 29;
	add.s32 	%r65, %r51, %r64;
	shr.s32 	%r5, %r65, 3;
	setp.lt.s32 	%p2, %r51, 8;
	@%p2 bra 	$L__BB1_25;
	and.b32  	%r6, %r51, 15;
	and.b32  	%r7, %r51, 7;
	and.b32  	%r8, %r51, 2147483632;
	and.b32  	%r9, %r51, 3;
	shl.b32 	%r10, %r50, 2;
	shl.b32 	%r11, %r51, 1;
	mov.f32 	%f279, 0f00000000;
	mov.b32 	%r321, 0;
	mul.wide.s32 	%rd88, %r50, 4;
$L__BB1_3:
	add.s32 	%r171, %r5, -1;
	setp.lt.u32 	%p19, %r171, 3;
	mad.lo.s32 	%r13, %r321, %r5, %r3;
	shr.s32 	%r172, %r13, 31;
	shr.u32 	%r173, %r172, 28;
	add.s32 	%r174, %r13, %r173;
	shr.s32 	%r175, %r174, 4;
	mad.lo.s32 	%r176, %r175, %r50, %r1;
	cvt.s64.s32 	%rd76, %r176;
	mul.wide.s32 	%rd77, %r176, 2;
	add.s64 	%rd78, %rd3, %rd77;
	ld.global.u16 	%rs41, [%rd78];
	// begin inline asm
	{  cvt.f32.f16 %f173, %rs41;}

	// end inline asm
	add.s64 	%rd79, %rd2, %rd76;
	ld.global.u8 	%rs42, [%rd79];
	cvt.rn.f32.u16 	%f3, %rs42;
	mul.lo.s32 	%r14, %r321, %r51;
	mov.f32 	%f257, 0f00000000;
	mov.b32 	%r326, 0;
	@%p19 bra 	$L__BB1_6;
	and.b32  	%r177, %r5, 268435452;
	neg.s32 	%r324, %r177;
	mad.lo.s32 	%r323, %r50, %r13, %r1;
	mov.u32 	%r178, _ZZ16matmul_q4_kernelI6__halfEvPK13__nv_bfloat16PKjPKT_PKhPfiiiE8blockinp;
	mad.lo.s32 	%r179, %r11, %r321, %r178;
	add.s32 	%r322, %r179, 32;
	mov.f32 	%f257, 0f00000000;
$L__BB1_5:
	.pragma "nounroll";
	and.b32  	%r326, %r5, 268435452;
	mul.wide.s32 	%rd80, %r323, 4;
	add.s64 	%rd81, %rd1, %rd80;
	ld.global.u32 	%r212, [%rd81];
	and.b32  	%r180, %r212, 15;
	// begin inline asm
	cvt.rn.bf16.s32 %rs43, %r180;
	// end inline asm
	ld.shared.u16 	%rs46, [%r322+-32];
	// begin inline asm
	{ mul.bf16 %rs44,%rs43,%rs46; }

	// end inline asm
	shr.u32 	%r213, %r212, 4;
	and.b32  	%r181, %r213, 15;
	// begin inline asm
	cvt.rn.bf16.s32 %rs47, %r181;
	// end inline asm
	ld.shared.u16 	%rs50, [%r322+-30];
	// begin inline asm
	{ mul.bf16 %rs48,%rs47,%rs50; }

	// end inline asm
	// begin inline asm
	{ add.bf16 %rs51,%rs44,%rs48; }

	// end inline asm
	shr.u32 	%r214, %r212, 8;
	and.b32  	%r182, %r214, 15;
	// begin inline asm
	cvt.rn.bf16.s32 %rs54, %r182;
	// end inline asm
	ld.shared.u16 	%rs57, [%r322+-28];
	// begin inline asm
	{ mul.bf16 %rs55,%rs54,%rs57; }

	// end inline asm
	// begin inline asm
	{ add.bf16 %rs58,%rs51,%rs55; }

	// end inline asm
	shr.u32 	%r215, %r212, 12;
	and.b32  	%r183, %r215, 15;
	// begin inline asm
	cvt.rn.bf16.s32 %rs61, %r183;
	// end inline asm
	ld.shared.u16 	%rs64, [%r322+-26];
	// begin inline asm
	{ mul.bf16 %rs62,%rs61,%rs64; }

	// end inline asm
	// begin inline asm
	{ add.bf16 %rs65,%rs58,%rs62; }

	// end inline asm
	shr.u32 	%r216, %r212, 16;
	and.b32  	%r184, %r216, 15;
	// begin inline asm
	cvt.rn.bf16.s32 %rs68, %r184;
	// end inline asm
	ld.shared.u16 	%rs71, [%r322+-24];
	// begin inline asm
	{ mul.bf16 %rs69,%rs68,%rs71; }

	// end inline asm
	// begin inline asm
	{ add.bf16 %rs72,%rs65,%rs69; }

	// end inline asm
	shr.u32 	%r217, %r212, 20;
	and.b32  	%r185, %r217, 15;
	// begin inline asm
	cvt.rn.bf16.s32 %rs75, %r185;
	// end inline asm
	ld.shared.u16 	%rs78, [%r322+-22];
	// begin inline asm
	{ mul.bf16 %rs76,%rs75,%rs78; }

	// end inline asm
	// begin inline asm
	{ add.bf16 %rs79,%rs72,%rs76; }

	// end inline asm
	shr.u32 	%r218, %r212, 24;
	and.b32  	%r186, %r218, 15;
	// begin inline asm
	cvt.rn.bf16.s32 %rs82, %r186;
	// end inline asm
	ld.shared.u16 	%rs85, [%r322+-20];
	// begin inline asm
	{ mul.bf16 %rs83,%rs82,%rs85; }

	// end inline asm
	// begin inline asm
	{ add.bf16 %rs86,%rs79,%rs83; }

	// end inline asm
	shr.u32 	%r187, %r212, 28;
	// begin inline asm
	cvt.rn.bf16.s32 %rs89, %r187;
	// end inline asm
	ld.shared.u16 	%rs92, [%r322+-18];
	// begin inline asm
	{ mul.bf16 %rs90,%rs89,%rs92; }

	// end inline asm
	// begin inline asm
	{ add.bf16 %rs93,%rs86,%rs90; }

	// end inline asm
	// begin inline asm
	{ cvt.f32.bf16 %f177, %rs93;}

	// end inline asm
	add.f32 	%f181, %f257, %f177;
	add.s64 	%rd83, %rd81, %rd88;
	ld.global.u32 	%r219, [%rd83];
	and.b32  	%r188, %r219, 15;
	// begin inline asm
	cvt.rn.bf16.s32 %rs97, %r188;
	// end inline asm
	ld.shared.u16 	%rs100, [%r322+-16];
	// begin inline asm
	{ mul.bf16 %rs98,%rs97,%rs100; }

	// end inline asm
	shr.u32 	%r220, %r219, 4;
	and.b32  	%r189, %r220, 15;
	// begin inline asm
	cvt.rn.bf16.s32 %rs101, %r189;
	// end inline asm
	ld.shared.u16 	%rs104, [%r322+-14];
	// begin inline asm
	{ mul.bf16 %rs102,%rs101,%rs104; }

	// end inline asm
	// begin inline asm
	{ add.bf16 %rs105,%rs98,%rs102; }

	// end inline asm
	shr.u32 	%r221, %r219, 8;
	and.b32  	%r190, %r221, 15;
	// begin inline asm
	cvt.rn.bf16.s32 %rs108, %r190;
	// end inline asm
	ld.shared.u16 	%rs111, [%r322+-12];
	// begin inline asm
	{ mul.bf16 %rs109,%rs108,%rs111; }

	// end inline asm
	// begin inline asm
	{ add.bf16 %rs112,%rs105,%rs109; }

	// end inline asm
	shr.u32 	%r222, %r219, 12;
	and.b32  	%r191, %r222, 15;
	// begin inline asm
	cvt.rn.bf16.s32 %rs115, %r191;
	// end inline asm
	ld.shared.u16 	%rs118, [%r322+-10];
	// begin inline asm
	{ mul.bf16 %rs116,%rs115,%rs118; }

	// end inline asm
	// begin inline asm
	{ add.bf16 %rs119,%rs112,%rs116; }

	// end inline asm
	shr.u32 	%r223, %r219, 16;
	and.b32  	%r192, %r223, 15;
	// begin inline asm
	cvt.rn.bf16.s32 %rs122, %r192;
	// end inline asm
	ld.shared.u16 	%rs125, [%r322+-8];
	// begin inline asm
	{ mul.bf16 %rs123,%rs122,%rs125; }

	// end inline asm
	// begin inline asm
	{ add.bf16 %rs126,%rs119,%rs123; }

	// end inline asm
	shr.u32 	%r224, %r219, 20;
	and.b32  	%r193, %r224, 15;
	// begin inline asm
	cvt.rn.bf16.s32 %rs129, %r193;
	// end inline asm
	ld.shared.u16 	%rs132, [%r322+-6];
	// begin inline asm
	{ mul.bf16 %rs130,%rs129,%rs132; }

	// end inline asm
	// begin inline asm
	{ add.bf16 %rs133,%rs126,%rs130; }

	// end inline asm
	shr.u32 	%r225, %r219, 24;
	and.b32  	%r194, %r225, 15;
	// begin inline asm
	cvt.rn.bf16.s32 %rs136, %r194;
	// end inline asm
	ld.shared.u16 	%rs139, [%r322+-4];
	// begin inline asm
	{ mul.bf16 %rs137,%rs136,%rs139; }

	// end inline asm
	// begin inline asm
	{ add.bf16 %rs140,%rs133,%rs137; }

	// end inline asm
	shr.u32 	%r195, %r219, 28;
	// begin inline asm
	cvt.rn.bf16.s32 %rs143, %r195;
	// end inline asm
	ld.shared.u16 	%rs146, [%r322+-2];
	// begin inline asm
	{ mul.bf16 %rs144,%rs143,%rs146; }

	// end inline asm
	// begin inline asm
	{ add.bf16 %rs147,%rs140,%rs144; }

	// end inline asm
	// begin inline asm
	{ cvt.f32.bf16 %f178, %rs147;}

	// end inline asm
	add.f32 	%f182, %f181, %f178;
	add.s64 	%rd84, %rd83, %rd88;
	ld.global.u32 	%r226, [%rd84];
	and.b32  	%r196, %r226, 15;
	// begin inline asm
	cvt.rn.bf16.s32 %rs151, %r196;
	// end inline asm
	ld.shared.u16 	%rs154, [%r322];
	// begin inline asm
	{ mul.bf16 %rs152,%rs151,%rs154; }

	// end inline asm
	shr.u32 	%r227, %r226, 4;
	and.b32  	%r197, %r227, 15;
	// begin inline asm
	cvt.rn.bf16.s32 %rs155, %r197;
	// end inline asm
	ld.shared.u16 	%rs158, [%r322+2];
	// begin inline asm
	{ mul.bf16 %rs156,%rs155,%rs158; }

	// end inline asm
	// begin inline asm
	{ add.bf16 %rs159,%rs152,%rs156; }

	// end inline asm
	shr.u32 	%r228, %r226, 8;
	and.b32  	%r198, %r228, 15;
	// begin inline asm
	cvt.rn.bf16.s32 %rs162, %r198;
	// end inline asm
	ld.shared.u16 	%rs165, [%r322+4];
	// begin inline asm
	{ mul.bf16 %rs163,%rs162,%rs165; }

	// end inline asm
	// begin inline asm
	{ add.bf16 %rs166,%rs159,%rs163; }

	// end inline asm
	shr.u32 	%r229, %r226, 12;
	and.b32  	%r199, %r229, 15;
	// begin inline asm
	cvt.rn.bf16.s32 %rs169, %r199;
	// end inline asm
	ld.shared.u16 	%rs172, [%r322+6];
	// begin inline asm
	{ mul.bf16 %rs170,%rs169,%rs172; }

	// end inline asm
	// begin inline asm
	{ add.bf16 %rs173,%rs166,%rs170; }

	// end inline asm
	shr.u32 	%r230, %r226, 16;
	and.b32  	%r200, %r230, 15;
	// begin inline asm
	cvt.rn.bf16.s32 %rs176, %r200;
	// end inline asm
	ld.shared.u16 	%rs179, [%r322+8];
	// begin inline asm
	{ mul.bf16 %rs177,%rs176,%rs179; }

	// end inline asm
	// begin inline asm
	{ add.bf16 %rs180,%rs173,%rs177; }

	// end inline asm
	shr.u32 	%r231, %r226, 20;
	and.b32  	%r201, %r231, 15;
	// begin inline asm
	cvt.rn.bf16.s32 %rs183, %r201;
	// end inline asm
	ld.shared.u16 	%rs186, [%r322+10];
	// begin inline asm
	{ mul.bf16 %rs184,%rs183,%rs186; }

	// end inline asm
	// begin inline asm
	{ add.bf16 %rs187,%rs180,%rs184; }

	// end inline asm
	shr.u32 	%r232, %r226, 24;
	and.b32  	%r202, %r232, 15;
	// begin inline asm
	cvt.rn.bf16.s32 %rs190, %r202;
	// end inline asm
	ld.shared.u16 	%rs193, [%r322+12];
	// begin inline asm
	{ mul.bf16 %rs191,%rs190,%rs193; }

	// end inline asm
	// begin inline asm
	{ add.bf16 %rs194,%rs187,%rs191; }

	// end inline asm
	shr.u32 	%r203, %r226, 28;
	// begin inline asm
	cvt.rn.bf16.s32 %rs197, %r203;
	// end inline asm
	ld.shared.u16 	%rs200, [%r322+14];
	// begin inline asm
	{ mul.bf16 %rs198,%rs197,%rs200; }

	// end inline asm
	// begin inline asm
	{ add.bf16 %rs201,%rs194,%rs198; }

	// end inline asm
	// begin inline asm
	{ cvt.f32.bf16 %f179, %rs201;}

	// end inline asm
	add.f32 	%f183, %f182, %f179;
	add.s64 	%rd85, %rd84, %rd88;
	ld.global.u32 	%r233, [%rd85];
	and.b32  	%r204, %r233, 15;
	// begin inline asm
	cvt.rn.bf16.s32 %rs205, %r204;
	// end inline asm
	ld.shared.u16 	%rs208, [%r322+16];
	// begin inline asm
	{ mul.bf16 %rs206,%rs205,%rs208; }

	// end inline asm
	shr.u32 	%r234, %r233, 4;
	and.b32  	%r205, %r234, 15;
	// begin inline asm
	cvt.rn.bf16.s32 %rs209, %r205;
	// end inline asm
	ld.shared.u16 	%rs212, [%r322+18];
	// begin inline asm
	{ mul.bf16 %rs210,%rs209,%rs212; }

	// end inline asm
	// begin inline asm
	{ add.bf16 %rs213,%rs206,%rs210; }

	// end inline asm
	shr.u32 	%r235, %r233, 8;
	and.b32  	%r206, %r235, 15;
	// begin inline asm
	cvt.rn.bf16.s32 %rs216, %r206;
	// end inline asm
	ld.shared.u16 	%rs219, [%r322+20];
	// begin inline asm
	{ mul.bf16 %rs217,%rs216,%rs219; }

	// end inline asm
	// begin inline asm
	{ add.bf16 %rs220,%rs213,%rs217; }

	// end inline asm
	shr.u32 	%r236, %r233, 12;
	and.b32  	%r207, %r236, 15;
	// begin inline asm
	cvt.rn.bf16.s32 %rs223, %r207;
	// end inline asm
	ld.shared.u16 	%rs226, [%r322+22];
	// begin inline asm
	{ mul.bf16 %rs224,%rs223,%rs226; }

	// end inline asm
	// begin inline asm
	{ add.bf16 %rs227,%rs220,%rs224; }

	// end inline asm
	shr.u32 	%r237, %r233, 16;
	and.b32  	%r208, %r237, 15;
	// begin inline asm
	cvt.rn.bf16.s32 %rs230, %r208;
	// end inline asm
	ld.shared.u16 	%rs233, [%r322+24];
	// begin inline asm
	{ mul.bf16 %rs231,%rs230,%rs233; }

	// end inline asm
	// begin inline asm
	{ add.bf16 %rs234,%rs227,%rs231; }

	// end inline asm
	shr.u32 	%r238, %r233, 20;
	and.b32  	%r209, %r238, 15;
	// begin inline asm
	cvt.rn.bf16.s32 %rs237, %r209;
	// end inline asm
	ld.shared.u16 	%rs240, [%r322+26];
	// begin inline asm
	{ mul.bf16 %rs238,%rs237,%rs240; }

	// end inline asm
	// begin inline asm
	{ add.bf16 %rs241,%rs234,%rs238; }

	// end inline asm
	shr.u32 	%r239, %r233, 24;
	and.b32  	%r210, %r239, 15;
	// begin inline asm
	cvt.rn.bf16.s32 %rs244, %r210;
	// end inline asm
	ld.shared.u16 	%rs247, [%r322+28];
	// begin inline asm
	{ mul.bf16 %rs245,%rs244,%rs247; }

	// end inline asm
	// begin inline asm
	{ add.bf16 %rs248,%rs241,%rs245; }

	// end inline asm
	shr.u32 	%r211, %r233, 28;
	// begin inline asm
	cvt.rn.bf16.s32 %rs251, %r211;
	// end inline asm
	ld.shared.u16 	%rs254, [%r322+30];
	// begin inline asm
	{ mul.bf16 %rs252,%rs251,%rs254; }

	// end inline asm
	// begin inline asm
	{ add.bf16 %rs255,%rs248,%rs252; }

	// end inline asm
	// begin inline asm
	{ cvt.f32.bf16 %f180, %rs255;}

	// end inline asm
	add.f32 	%f257, %f183, %f180;
	add.s32 	%r324, %r324, 4;
	add.s32 	%r323, %r323, %r10;
	add.s32 	%r322, %r322, 64;
	setp.ne.s32 	%p20, %r324, 0;
	@%p20 bra 	$L__BB1_5;
$L__BB1_6:
	and.b32  	%r240, %r5, 3;
	setp.eq.s32 	%p21, %r240, 0;
	@%p21 bra 	$L__BB1_11;
	setp.eq.s32 	%p22, %r240, 1;
	@%p22 bra 	$L__BB1_9;
	add.s32 	%r257, %r326, %r13;
	mad.lo.s32 	%r258, %r257, %r50, %r1;
	mul.wide.s32 	%rd86, %r258, 4;
	add.s64 	%rd87, %rd1, %rd86;
	ld.global.u32 	%r259, [%rd87];
	and.b32  	%r241, %r259, 15;
	// begin inline asm
	cvt.rn.bf16.s32 %rs259, %r241;
	// end inline asm
	shl.b32 	%r260, %r326, 3;
	add.s32 	%r261, %r260, %r14;
	shl.b32 	%r262, %r261, 1;
	mov.u32 	%r263, _ZZ16matmul_q4_kernelI6__halfEvPK13__nv_bfloat16PKjPKT_PKhPfiiiE8blockinp;
	add.s32 	%r264, %r263, %r262;
	ld.shared.u16 	%rs262, [%r264];
	// begin inline asm
	{ mul.bf16 %rs260,%rs259,%rs262; }

	// end inline asm
	shr.u32 	%r265, %r259, 4;
	and.b32  	%r242, %r265, 15;
	// begin inline asm
	cvt.rn.bf16.s32 %rs263, %r242;
	// end inline asm
	ld.shared.u16 	%rs266, [%r264+2];
	// begin inline asm
	{ mul.bf16 %rs264,%rs263,%rs266; }

	// end inline asm
	// begin inline asm
	{ add.bf16 %rs267,%rs260,%rs264; }

	// end inline asm
	shr.u32 	%r266, %r259, 8;
	and.b32  	%r243, %r266, 15;
	// begin inline asm
	cvt.rn.bf16.s32 %rs270, %r243;
	// end inline asm
	ld.shared.u16 	%rs273, [%r264+4];
	// begin inline asm
	{ mul.bf16 %rs271,%rs270,%rs273; }

	// end inline asm
	// begin inline asm
	{ add.bf16 %rs274,%rs267,%rs271; }

	// end inline asm
	shr.u32 	%r267, %r259, 12;
	and.b32  	%r244, %r267, 15;
	// begin inline asm
	cvt.rn.bf16.s32 %rs277, %r244;
	// end inline asm
	ld.shared.u16 	%rs280, [%r264+6];
	// begin inline asm
	{ mul.bf16 %rs278,%rs277,%rs280; }

	// end inline asm
	// begin inline asm
	{ add.bf16 %rs281,%rs274,%rs278; }

	// end inline asm
	shr.u32 	%r268, %r259, 16;
	and.b32  	%r245, %r268, 15;
	// begin inline asm
	cvt.rn.bf16.s32 %rs284, %r245;
	// end inline asm
	ld.shared.u16 	%rs287, [%r264+8];
	// begin inline asm
	{ mul.bf16 %rs285,%rs284,%rs287; }

	// end inline asm
	// begin inline asm
	{ add.bf16 %rs288,%rs281,%rs285; }

	// end inline asm
	shr.u32 	%r269, %r259, 20;
	and.b32  	%r246, %r269, 15;
	// begin inline asm
	cvt.rn.bf16.s32 %rs291, %r246;
	// end inline asm
	ld.shared.u16 	%rs294, [%r264+10];
	// begin inline asm
	{ mul.bf16 %rs292,%rs291,%rs294; }

	// end inline asm
	// begin inline asm
	{ add.bf16 %rs295,%rs288,%rs292; }

	// end inline asm
	shr.u32 	%r270, %r259, 24;
	and.b32  	%r247, %r270, 15;
	// begin inline asm
	cvt.rn.bf16.s32 %rs298, %r247;
	// end inline asm
	ld.shared.u16 	%rs301, [%r264+12];
	// begin inline asm
	{ mul.bf16 %rs299,%rs298,%rs301; }

	// end inline asm
	// begin inline asm
	{ add.bf16 %rs302,%rs295,%rs299; }

	// end inline asm
	shr.u32 	%r248, %r259, 28;
	// begin inline asm
	cvt.rn.bf16.s32 %rs305, %r248;
	// end inline asm
	ld.shared.u16 	%rs308, [%r264+14];
	// begin inline asm
	{ mul.bf16 %rs306,%rs305,%rs308; }

	// end inline asm
	// begin inline asm
	{ add.bf16 %rs309,%rs302,%rs306; }

	// end inline asm
	// begin inline asm
	{ cvt.f32.bf16 %f185, %rs309;}

	// end inline asm
	add.f32 	%f187, %f257, %f185;
	add.s64 	%rd89, %rd87, %rd88;
	ld.global.u32 	%r271, [%rd89];
	and.b32  	%r249, %r271, 15;
	// begin inline asm
	cvt.rn.bf16.s32 %rs313, %r249;
	// end inline asm
	ld.shared.u16 	%rs316, [%r264+16];
	// begin inline asm
	{ mul.bf16 %rs314,%rs313,%rs316; }

	// end inline asm
	shr.u32 	%r272, %r271, 4;
	and.b32  	%r250, %r272, 15;
	// begin inline asm
	cvt.rn.bf16.s32 %rs317, %r250;
	// end inline asm
	ld.shared.u16 	%rs320, [%r264+18];
	// begin inline asm
	{ mul.bf16 %rs318,%rs317,%rs320; }

	// end inline asm
	// begin inline asm
	{ add.bf16 %rs321,%rs314,%rs318; }

	// end inline asm
	shr.u32 	%r273, %r271, 8;
	and.b32  	%r251, %r273, 15;
	// begin inline asm
	cvt.rn.bf16.s32 %rs324, %r251;
	// end inline asm
	ld.shared.u16 	%rs327, [%r264+20];
	// begin inline asm
	{ mul.bf16 %rs325,%rs324,%rs327; }

	// end inline asm
	// begin inline asm
	{ add.bf16 %rs328,%rs321,%rs325; }

	// end inline asm
	shr.u32 	%r274, %r271, 12;
	and.b32  	%r252, %r274, 15;
	// begin inline asm
	cvt.rn.bf16.s32 %rs331, %r252;
	// end inline asm
	ld.shared.u16 	%rs334, [%r264+22];
	// begin inline asm
	{ mul.bf16 %rs332,%rs331,%rs334; }

	// end inline asm
	// begin inline asm
	{ add.bf16 %rs335,%rs328,%rs332; }

	// end inline asm
	shr.u32 	%r275, %r271, 16;
	and.b32  	%r253, %r275, 15;
	// begin inline asm
	cvt.rn.bf16.s32 %rs338, %r253;
	// end inline asm
	ld.shared.u16 	%rs341, [%r264+24];
	// begin inline asm
	{ mul.bf16 %rs339,%rs338,%rs341; }

	// end inline asm
	// begin inline asm
	{ add.bf16 %rs342,%rs335,%rs339; }

	// end inline asm
	shr.u32 	%r276, %r271, 20;
	and.b32  	%r254, %r276, 15;
	// begin inline asm
	cvt.rn.bf16.s32 %rs345, %r254;
	// end inline asm
	ld.shared.u16 	%rs348, [%r264+26];
	// begin inline asm
	{ mul.bf16 %rs346,%rs345,%rs348; }

	// end inline asm
	// begin inline asm
	{ add.bf16 %rs349,%rs342,%rs346; }

	// end inline asm
	shr.u32 	%r277, %r271, 24;
	and.b32  	%r255, %r277, 15;
	// begin inline asm
	cvt.rn.bf16.s32 %rs352, %r255;
	// end inline asm
	ld.shared.u16 	%rs355, [%r264+28];
	// begin inline asm
	{ mul.bf16 %rs353,%rs352,%rs355; }

	// end inline asm
	// begin inline asm
	{ add.bf16 %rs356,%rs349,%rs353; }

	// end inline asm
	shr.u32 	%r256, %r271, 28;
	// begin inline asm
	cvt.rn.bf16.s32 %rs359, %r256;
	// end inline asm
	ld.shared.u16 	%rs362, [%r264+30];
	// begin inline asm
	{ mul.bf16 %rs360,%rs359,%rs362; }

	// end inline asm
	// begin inline asm
	{ add.bf16 %rs363,%rs356,%rs360; }

	// end inline asm
	// begin inline asm
	{ cvt.f32.bf16 %f186, %rs363;}

	// end inline asm
	add.f32 	%f257, %f187, %f186;
	add.s32 	%r326, %r326, 2;
$L__BB1_9:
	and.b32  	%r278, %r5, 1;
	setp.eq.b32 	%p23, %r278, 1;
	not.pred 	%p24, %p23;
	@%p24 bra 	$L__BB1_11;
	add.s32 	%r287, %r326, %r13;
	mad.lo.s32 	%r288, %r287, %r50, %r1;
	mul.wide.s32 	%rd90, %r288, 4;
	add.s64 	%rd91, %rd1, %rd90;
	ld.global.u32 	%r289, [%rd91];
	and.b32  	%r279, %r289, 15;
	// begin inline asm
	cvt.rn.bf16.s32 %rs367, %r279;
	// end inline asm
	shl.b32 	%r290, %r326, 3;
	add.s32 	%r291, %r290, %r14;
	shl.b32 	%r292, %r291, 1;
	mov.u32 	%r293, _ZZ16matmul_q4_kernelI6__halfEvPK13__nv_bfloat16PKjPKT_PKhPfiiiE8blockinp;
	add.s32 	%r294, %r293, %r292;
	ld.shared.u16 	%rs370, [%r294];
	// begin inline asm
	{ mul.bf16 %rs368,%rs367,%rs370; }

	// end inline asm
	shr.u32 	%r295, %r289, 4;
	and.b32  	%r280, %r295, 15;
	// begin inline asm
	cvt.rn.bf16.s32 %rs371, %r280;
	// end inline asm
	ld.shared.u16 	%rs374, [%r294+2];
	// begin inline asm
	{ mul.bf16 %rs372,%rs371,%rs374; }

	// end inline asm
	// begin inline asm
	{ add.bf16 %rs375,%rs368,%rs372; }

	// end inline asm
	shr.u32 	%r296, %r289, 8;
	and.b32  	%r281, %r296, 15;
	// begin inline asm
	cvt.rn.bf16.s32 %rs378, %r281;
	// end inline asm
	ld.shared.u16 	%rs381, [%r294+4];
	// begin inline asm
	{ mul.bf16 %rs379,%rs378,%rs381; }

	// end inline asm
	// begin inline asm
	{ add.bf16 %rs382,%rs375,%rs379; }

	// end inline asm
	shr.u32 	%r297, %r289, 12;
	and.b32  	%r282, %r297, 15;
	// begin inline asm
	cvt.rn.bf16.s32 %rs385, %r282;
	// end inline asm
	ld.shared.u16 	%rs388, [%r294+6];
	// begin inline asm
	{ mul.bf16 %rs386,%rs385,%rs388; }

	// end inline asm
	// begin inline asm
	{ add.bf16 %rs389,%rs382,%rs386; }

	// end inline asm
	shr.u32 	%r298, %r289, 16;
	and.b32  	%r283, %r298, 15;
	// begin inline asm
	cvt.rn.bf16.s32 %rs392, %r283;
	// end inline asm
	ld.shared.u16 	%rs395, [%r294+8];
	// begin inline asm
	{ mul.bf16 %rs393,%rs392,%rs395; }

	// end inline asm
	// begin inline asm
	{ add.bf16 %rs396,%rs389,%rs393; }

	// end inline asm
	shr.u32 	%r299, %r289, 20;
	and.b32  	%r284, %r299, 15;
	// begin inline asm
	cvt.rn.bf16.s32 %rs399, %r284;
	// end inline asm
	ld.shared.u16 	%rs402, [%r294+10];
	// begin inline asm
	{ mul.bf16 %rs400,%rs399,%rs402; }

	// end inline asm
	// begin inline asm
	{ add.bf16 %rs403,%rs396,%rs400; }

	// end inline asm
	shr.u32 	%r300, %r289, 24;
	and.b32  	%r285, %r300, 15;
	// begin inline asm
	cvt.rn.bf16.s32 %rs406, %r285;
	// end inline asm
	ld.shared.u16 	%rs409, [%r294+12];
	// begin inline asm
	{ mul.bf16 %rs407,%rs406,%rs409; }

	// end inline asm
	// begin inline asm
	{ add.bf16 %rs410,%rs403,%rs407; }

	// end inline asm
	shr.u32 	%r286, %r289, 28;
	// begin inline asm
	cvt.rn.bf16.s32 %rs413, %r286;
	// end inline asm
	ld.shared.u16 	%rs416, [%r294+14];
	// begin inline asm
	{ mul.bf16 %rs414,%rs413,%rs416; }

	// end inline asm
	// begin inline asm
	{ add.bf16 %rs417,%rs410,%rs414; }

	// end inline asm
	// begin inline asm
	{ cvt.f32.bf16 %f188, %rs417;}

	// end inline asm
	add.f32 	%f257, %f257, %f188;
$L__BB1_11:
	setp.lt.u32 	%p25, %r51, 16;
	mov.f32 	%f269, 0f00000000;
	mov.b32 	%r329, 0;
	@%p25 bra 	$L__BB1_14;
	mov.f32 	%f269, 0f00000000;
	mov.b32 	%r327, 0;
$L__BB1_13:
	.pragma "nounroll";
	add.s32 	%r303, %r327, %r14;
	shl.b32 	%r304, %r303, 1;
	mov.u32 	%r305, _ZZ16matmul_q4_kernelI6__halfEvPK13__nv_bfloat16PKjPKT_PKhPfiiiE8blockinp;
	add.s32 	%r306, %r305, %r304;
	ld.shared.u16 	%rs421, [%r306];
	// begin inline asm
	{ cvt.f32.bf16 %f192, %rs421;}

	// end inline asm
	add.f32 	%f208, %f269, %f192;
	ld.shared.u16 	%rs422, [%r306+2];
	// begin inline asm
	{ cvt.f32.bf16 %f193, %rs422;}

	// end inline asm
	add.f32 	%f209, %f208, %f193;
	ld.shared.u16 	%rs423, [%r306+4];
	// begin inline asm
	{ cvt.f32.bf16 %f194, %rs423;}

	// end inline asm
	add.f32 	%f210, %f209, %f194;
	ld.shared.u16 	%rs424, [%r306+6];
	// begin inline asm
	{ cvt.f32.bf16 %f195, %rs424;}

	// end inline asm
	add.f32 	%f211, %f210, %f195;
	ld.shared.u16 	%rs425, [%r306+8];
	// begin inline asm
	{ cvt.f32.bf16 %f196, %rs425;}

	// end inline asm
	add.f32 	%f212, %f211, %f196;
	ld.shared.u16 	%rs426, [%r306+10];
	// begin inline asm
	{ cvt.f32.bf16 %f197, %rs426;}

	// end inline asm
	add.f32 	%f213, %f212, %f197;
	ld.shared.u16 	%rs427, [%r306+12];
	// begin inline asm
	{ cvt.f32.bf16 %f198, %rs427;}

	// end inline asm
	add.f32 	%f214, %f213, %f198;
	ld.shared.u16 	%rs428, [%r306+14];
	// begin inline asm
	{ cvt.f32.bf16 %f199, %rs428;}

	// end inline asm
	add.f32 	%f215, %f214, %f199;
	ld.shared.u16 	%rs429, [%r306+16];
	// begin inline asm
	{ cvt.f32.bf16 %f200, %rs429;}

	// end inline asm
	add.f32 	%f216, %f215, %f200;
	ld.shared.u16 	%rs430, [%r306+18];
	// begin inline asm
	{ cvt.f32.bf16 %f201, %rs430;}

	// end inline asm
	add.f32 	%f217, %f216, %f201;
	ld.shared.u16 	%rs431, [%r306+20];
	// begin inline asm
	{ cvt.f32.bf16 %f202, %rs431;}

	// end inline asm
	add.f32 	%f218, %f217, %f202;
	ld.shared.u16 	%rs432, [%r306+22];
	// begin inline asm
	{ cvt.f32.bf16 %f203, %rs432;}

	// end inline asm
	add.f32 	%f219, %f218, %f203;
	ld.shared.u16 	%rs433, [%r306+24];
	// begin inline asm
	{ cvt.f32.bf16 %f204, %rs433;}

	// end inline asm
	add.f32 	%f220, %f219, %f204;
	ld.shared.u16 	%rs434, [%r306+26];
	// begin inline asm
	{ cvt.f32.bf16 %f205, %rs434;}

	// end inline asm
	add.f32 	%f221, %f220, %f205;
	ld.shared.u16 	%rs435, [%r306+28];
	// begin inline asm
	{ cvt.f32.bf16 %f206, %rs435;}

	// end inline asm
	add.f32 	%f222, %f221, %f206;
	ld.shared.u16 	%rs436, [%r306+30];
	// begin inline asm
	{ cvt.f32.bf16 %f207, %rs436;}

	// end inline asm
	add.f32 	%f269, %f222, %f207;
	add.s32 	%r327, %r327, 16;
	setp.ne.s32 	%p26, %r327, %r8;
	mov.u32 	%r329, %r8;
	@%p26 bra 	$L__BB1_13;
$L__BB1_14:
	setp.eq.s32 	%p27, %r6, 0;
	@%p27 bra 	$L__BB1_24;
	add.s32 	%r307, %r6, -1;
	setp.lt.u32 	%p28, %r307, 7;
	@%p28 bra 	$L__BB1_17;
	add.s32 	%r308, %r329, %r14;
	shl.b32 	%r309, %r308, 1;
	mov.u32 	%r310, _ZZ16matmul_q4_kernelI6__halfEvPK13__nv_bfloat16PKjPKT_PKhPfiiiE8blockinp;
	add.s32 	%r311, %r310, %r309;
	ld.shared.u16 	%rs437, [%r311];
	// begin inline asm
	{ cvt.f32.bf16 %f224, %rs437;}

	// end inline asm
	add.f32 	%f232, %f269, %f224;
	ld.shared.u16 	%rs438, [%r311+2];
	// begin inline asm
	{ cvt.f32.bf16 %f225, %rs438;}

	// end inline asm
	add.f32 	%f233, %f232, %f225;
	ld.shared.u16 	%rs439, [%r311+4];
	// begin inline asm
	{ cvt.f32.bf16 %f226, %rs439;}

	// end inline asm
	add.f32 	%f234, %f233, %f226;
	ld.shared.u16 	%rs440, [%r311+6];
	// begin inline asm
	{ cvt.f32.bf16 %f227, %rs440;}

	// end inline asm
	add.f32 	%f235, %f234, %f227;
	ld.shared.u16 	%rs441, [%r311+8];
	// begin inline asm
	{ cvt.f32.bf16 %f228, %rs441;}

	// end inline asm
	add.f32 	%f236, %f235, %f228;
	ld.shared.u16 	%rs442, [%r311+10];
	// begin inline asm
	{ cvt.f32.bf16 %f229, %rs442;}

	// end inline asm
	add.f32 	%f237, %f236, %f229;
	ld.shared.u16 	%rs443, [%r311+12];
	// begin inline asm
	{ cvt.f32.bf16 %f230, %rs443;}

	// end inline asm
	add.f32 	%f238, %f237, %f230;
	ld.shared.u16 	%rs444, [%r311+14];
	// begin inline asm
	{ cvt.f32.bf16 %f231, %rs444;}

	// end inline asm
	add.f32 	%f269, %f238, %f231;
	add.s32 	%r329, %r329, 8;
$L__BB1_17:
	setp.eq.s32 	%p29, %r7, 0;
	@%p29 bra 	$L__BB1_24;
	add.s32 	%r312, %r7, -1;
	setp.lt.u32 	%p30, %r312, 3;
	@%p30 bra 	$L__BB1_20;
	add.s32 	%r313, %r329, %r14;
	shl.b32 	%r314, %r313, 1;
	mov.u32 	%r315, _ZZ16matmul_q4_kernelI6__halfEvPK13__nv_bfloat16PKjPKT_PKhPfiiiE8blockinp;
	add.s32 	%r316, %r315, %r314;
	ld.shared.u16 	%rs445, [%r316];
	// begin inline asm
	{ cvt.f32.bf16 %f240, %rs445;}

	// end inline asm
	add.f32 	%f244, %f269, %f240;
	ld.shared.u16 	%rs446, [%r316+2];
	// begin inline asm
	{ cvt.f32.bf16 %f241, %rs446;}

	// end inline asm
	add.f32 	%f245, %f244, %f241;
	ld.shared.u16 	%rs447, [%r316+4];
	// begin inline asm
	{ cvt.f32.bf16 %f242, %rs447;}

	// end inline asm
	add.f32 	%f246, %f245, %f242;
	ld.shared.u16 	%rs448, [%r316+6];
	// begin inline asm
	{ cvt.f32.bf16 %f243, %rs448;}

	// end inline asm
	add.f32 	%f269, %f246, %f243;
	add.s32 	%r329, %r329, 4;
$L__BB1_20:
	setp.eq.s32 	%p31, %r9, 0;
	@%p31 bra 	$L__BB1_24;
	setp.eq.s32 	%p32, %r9, 1;
	add.s32 	%r317, %r329, %r14;
	shl.b32 	%r318, %r317, 1;
	mov.u32 	%r319, _ZZ16matmul_q4_kernelI6__halfEvPK13__nv_bfloat16PKjPKT_PKhPfiiiE8blockinp;
	add.s32 	%r35, %r319, %r318;
	ld.shared.u16 	%rs449, [%r35];
	// begin inline asm
	{ cvt.f32.bf16 %f247, %rs449;}

	// end inline asm
	add.f32 	%f269, %f269, %f247;
	@%p32 bra 	$L__BB1_24;
	setp.eq.s32 	%p33, %r9, 2;
	ld.shared.u16 	%rs450, [%r35+2];
	// begin inline asm
	{ cvt.f32.bf16 %f248, %rs450;}

	// end inline asm
	add.f32 	%f269, %f269, %f248;
	@%p33 bra 	$L__BB1_24;
	ld.shared.u16 	%rs451, [%r35+4];
	// begin inline asm
	{ cvt.f32.bf16 %f249, %rs451;}

	// end inline asm
	add.f32 	%f269, %f269, %f249;
$L__BB1_24:
	mul.f32 	%f250, %f173, %f257;
	mul.f32 	%f251, %f173, %f3;
	mul.f32 	%f252, %f251, %f269;
	sub.f32 	%f253, %f250, %f252;
	add.f32 	%f279, %f279, %f253;
	add.s32 	%r321, %r321, 1;
	setp.eq.s32 	%p34, %r321, %r4;
	@%p34 bra 	$L__BB1_46;
	bra.uni 	$L__BB1_3;
$L__BB1_25:
	setp.lt.s32 	%p3, %r51, 1;
	@%p3 bra 	$L__BB1_35;
	mov.f32 	%f279, 0f00000000;
	mov.b32 	%r331, 0;
$L__BB1_27:
	setp.eq.s32 	%p12, %r51, 1;
	mad.lo.s32 	%r160, %r331, %r5, %r3;
	shr.s32 	%r161, %r160, 31;
	shr.u32 	%r162, %r161, 28;
	add.s32 	%r163, %r160, %r162;
	shr.s32 	%r164, %r163, 4;
	mad.lo.s32 	%r165, %r164, %r50, %r1;
	cvt.s64.s32 	%rd72, %r165;
	mul.wide.s32 	%rd73, %r165, 2;
	add.s64 	%rd74, %rd3, %rd73;
	ld.global.u16 	%rs32, [%rd74];
	// begin inline asm
	{  cvt.f32.f16 %f160, %rs32;}

	// end inline asm
	add.s64 	%rd75, %rd2, %rd72;
	ld.global.u8 	%rs34, [%rd75];
	cvt.rn.f32.u16 	%f30, %rs34;
	mul.lo.s32 	%r166, %r331, %r51;
	shl.b32 	%r167, %r166, 1;
	add.s32 	%r38, %r57, %r167;
	ld.shared.u16 	%rs33, [%r38];
	// begin inline asm
	{ cvt.f32.bf16 %f161, %rs33;}

	// end inline asm
	add.f32 	%f271, %f161, 0f00000000;
	@%p12 bra 	$L__BB1_34;
	setp.eq.s32 	%p13, %r51, 2;
	ld.shared.u16 	%rs35, [%r38+2];
	// begin inline asm
	{ cvt.f32.bf16 %f162, %rs35;}

	// end inline asm
	add.f32 	%f271, %f271, %f162;
	@%p13 bra 	$L__BB1_34;
	setp.eq.s32 	%p14, %r51, 3;
	ld.shared.u16 	%rs36, [%r38+4];
	// begin inline asm
	{ cvt.f32.bf16 %f163, %rs36;}

	// end inline asm
	add.f32 	%f271, %f271, %f163;
	@%p14 bra 	$L__BB1_34;
	setp.eq.s32 	%p15, %r51, 4;
	ld.shared.u16 	%rs37, [%r38+6];
	// begin inline asm
	{ cvt.f32.bf16 %f164, %rs37;}

	// end inline asm
	add.f32 	%f271, %f271, %f164;
	@%p15 bra 	$L__BB1_34;
	setp.eq.s32 	%p16, %r51, 5;
	ld.shared.u16 	%rs38, [%r38+8];
	// begin inline asm
	{ cvt.f32.bf16 %f165, %rs38;}

	// end inline asm
	add.f32 	%f271, %f271, %f165;
	@%p16 bra 	$L__BB1_34;
	setp.eq.s32 	%p17, %r51, 6;
	ld.shared.u16 	%rs39, [%r38+10];
	// begin inline asm
	{ cvt.f32.bf16 %f166, %rs39;}

	// end inline asm
	add.f32 	%f271, %f271, %f166;
	@%p17 bra 	$L__BB1_34;
	ld.shared.u16 	%rs40, [%r38+12];
	// begin inline asm
	{ cvt.f32.bf16 %f167, %rs40;}

	// end inline asm
	add.f32 	%f271, %f271, %f167;
$L__BB1_34:
	mul.f32 	%f168, %f160, 0f00000000;
	mul.f32 	%f169, %f160, %f30;
	mul.f32 	%f170, %f169, %f271;
	sub.f32 	%f171, %f168, %f170;
	add.f32 	%f279, %f279, %f171;
	add.s32 	%r331, %r331, 1;
	setp.eq.s32 	%p18, %r331, %r4;
	@%p18 bra 	$L__BB1_46;
	bra.uni 	$L__BB1_27;
$L__BB1_35:
	and.b32  	%r40, %r4, 7;
	setp.lt.u32 	%p4, %r4, 8;
	mov.f32 	%f279, 0f00000000;
	mov.b32 	%r334, 0;
	@%p4 bra 	$L__BB1_38;
	and.b32  	%r334, %r4, 2147483640;
	mov.f32 	%f279, 0f00000000;
	mov.b32 	%r332, 0;
$L__BB1_37:
	.pragma "nounroll";
	mad.lo.s32 	%r68, %r332, %r5, %r3;
	shr.s32 	%r69, %r68, 31;
	shr.u32 	%r70, %r69, 28;
	add.s32 	%r71, %r68, %r70;
	shr.s32 	%r72, %r71, 4;
	mad.lo.s32 	%r73, %r72, %r50, %r1;
	cvt.s64.s32 	%rd12, %r73;
	mul.wide.s32 	%rd13, %r73, 2;
	add.s64 	%rd14, %rd3, %rd13;
	ld.global.u16 	%rs2, [%rd14];
	// begin inline asm
	{  cvt.f32.f16 %f56, %rs2;}

	// end inline asm
	add.s64 	%rd15, %rd2, %rd12;
	ld.global.u8 	%rs10, [%rd15];
	cvt.rn.f32.u16 	%f64, %rs10;
	mul.f32 	%f65, %f56, %f64;
	mul.f32 	%f66, %f56, 0f00000000;
	mul.f32 	%f67, %f65, 0f00000000;
	sub.f32 	%f68, %f66, %f67;
	add.f32 	%f69, %f279, %f68;
	add.s32 	%r74, %r68, %r5;
	shr.s32 	%r75, %r74, 31;
	shr.u32 	%r76, %r75, 28;
	add.s32 	%r77, %r74, %r76;
	shr.s32 	%r78, %r77, 4;
	mad.lo.s32 	%r79, %r78, %r50, %r1;
	cvt.s64.s32 	%rd16, %r79;
	mul.wide.s32 	%rd17, %r79, 2;
	add.s64 	%rd18, %rd3, %rd17;
	ld.global.u16 	%rs3, [%rd18];
	// begin inline asm
	{  cvt.f32.f16 %f57, %rs3;}

	// end inline asm
	add.s64 	%rd19, %rd2, %rd16;
	ld.global.u8 	%rs11, [%rd19];
	cvt.rn.f32.u16 	%f70, %rs11;
	mul.f32 	%f71, %f57, %f70;
	mul.f32 	%f72, %f57, 0f00000000;
	mul.f32 	%f73, %f71, 0f00000000;
	sub.f32 	%f74, %f72, %f73;
	add.f32 	%f75, %f69, %f74;
	add.s32 	%r80, %r74, %r5;
	shr.s32 	%r81, %r80, 31;
	shr.u32 	%r82, %r81, 28;
	add.s32 	%r83, %r80, %r82;
	shr.s32 	%r84, %r83, 4;
	mad.lo.s32 	%r85, %r84, %r50, %r1;
	cvt.s64.s32 	%rd20, %r85;
	mul.wide.s32 	%rd21, %r85, 2;
	add.s64 	%rd22, %rd3, %rd21;
	ld.global.u16 	%rs4, [%rd22];
	// begin inline asm
	{  cvt.f32.f16 %f58, %rs4;}

	// end inline asm
	add.s64 	%rd23, %rd2, %rd20;
	ld.global.u8 	%rs12, [%rd23];
	cvt.rn.f32.u16 	%f76, %rs12;
	mul.f32 	%f77, %f58, %f76;
	mul.f32 	%f78, %f58, 0f00000000;
	mul.f32 	%f79, %f77, 0f00000000;
	sub.f32 	%f80, %f78, %f79;
	add.f32 	%f81, %f75, %f80;
	add.s32 	%r86, %r80, %r5;
	shr.s32 	%r87, %r86, 31;
	shr.u32 	%r88, %r87, 28;
	add.s32 	%r89, %r86, %r88;
	shr.s32 	%r90, %r89, 4;
	mad.lo.s32 	%r91, %r90, %r50, %r1;
	cvt.s64.s32 	%rd24, %r91;
	mul.wide.s32 	%rd25, %r91, 2;
	add.s64 	%rd26, %rd3, %rd25;
	ld.global.u16 	%rs5, [%rd26];
	// begin inline asm
	{  cvt.f32.f16 %f59, %rs5;}

	// end inline asm
	add.s64 	%rd27, %rd2, %rd24;
	ld.global.u8 	%rs13, [%rd27];
	cvt.rn.f32.u16 	%f82, %rs13;
	mul.f32 	%f83, %f59, %f82;
	mul.f32 	%f84, %f59, 0f00000000;
	mul.f32 	%f85, %f83, 0f00000000;
	sub.f32 	%f86, %f84, %f85;
	add.f32 	%f87, %f81, %f86;
	add.s32 	%r92, %r86, %r5;
	shr.s32 	%r93, %r92, 31;
	shr.u32 	%r94, %r93, 28;
	add.s32 	%r95, %r92, %r94;
	shr.s32 	%r96, %r95, 4;
	mad.lo.s32 	%r97, %r96, %r50, %r1;
	cvt.s64.s32 	%rd28, %r97;
	mul.wide.s32 	%rd29, %r97, 2;
	add.s64 	%rd30, %rd3, %rd29;
	ld.global.u16 	%rs6, [%rd30];
	// begin inline asm
	{  cvt.f32.f16 %f60, %rs6;}

	// end inline asm
	add.s64 	%rd31, %rd2, %rd28;
	ld.global.u8 	%rs14, [%rd31];
	cvt.rn.f32.u16 	%f88, %rs14;
	mul.f32 	%f89, %f60, %f88;
	mul.f32 	%f90, %f60, 0f00000000;
	mul.f32 	%f91, %f89, 0f00000000;
	sub.f32 	%f92, %f90, %f91;
	add.f32 	%f93, %f87, %f92;
	add.s32 	%r98, %r92, %r5;
	shr.s32 	%r99, %r98, 31;
	shr.u32 	%r100, %r99, 28;
	add.s32 	%r101, %r98, %r100;
	shr.s32 	%r102, %r101, 4;
	mad.lo.s32 	%r103, %r102, %r50, %r1;
	cvt.s64.s32 	%rd32, %r103;
	mul.wide.s32 	%rd33, %r103, 2;
	add.s64 	%rd34, %rd3, %rd33;
	ld.global.u16 	%rs7, [%rd34];
	// begin inline asm
	{  cvt.f32.f16 %f61, %rs7;}

	// end inline asm
	add.s64 	%rd35, %rd2, %rd32;
	ld.global.u8 	%rs15, [%rd35];
	cvt.rn.f32.u16 	%f94, %rs15;
	mul.f32 	%f95, %f61, %f94;
	mul.f32 	%f96, %f61, 0f00000000;
	mul.f32 	%f97, %f95, 0f00000000;
	sub.f32 	%f98, %f96, %f97;
	add.f32 	%f99, %f93, %f98;
	add.s32 	%r104, %r98, %r5;
	shr.s32 	%r105, %r104, 31;
	shr.u32 	%r106, %r105, 28;
	add.s32 	%r107, %r104, %r106;
	shr.s32 	%r108, %r107, 4;
	mad.lo.s32 	%r109, %r108, %r50, %r1;
	cvt.s64.s32 	%rd36, %r109;
	mul.wide.s32 	%rd37, %r109, 2;
	add.s64 	%rd38, %rd3, %rd37;
	ld.global.u16 	%rs8, [%rd38];
	// begin inline asm
	{  cvt.f32.f16 %f62, %rs8;}

	// end inline asm
	add.s64 	%rd39, %rd2, %rd36;
	ld.global.u8 	%rs16, [%rd39];
	cvt.rn.f32.u16 	%f100, %rs16;
	mul.f32 	%f101, %f62, %f100;
	mul.f32 	%f102, %f62, 0f00000000;
	mul.f32 	%f103, %f101, 0f00000000;
	sub.f32 	%f104, %f102, %f103;
	add.f32 	%f105, %f99, %f104;
	add.s32 	%r110, %r104, %r5;
	shr.s32 	%r111, %r110, 31;
	shr.u32 	%r112, %r111, 28;
	add.s32 	%r113, %r110, %r112;
	shr.s32 	%r114, %r113, 4;
	mad.lo.s32 	%r115, %r114, %r50, %r1;
	cvt.s64.s32 	%rd40, %r115;
	mul.wide.s32 	%rd41, %r115, 2;
	add.s64 	%rd42, %rd3, %rd41;
	ld.global.u16 	%rs9, [%rd42];
	// begin inline asm
	{  cvt.f32.f16 %f63, %rs9;}

	// end inline asm
	add.s64 	%rd43, %rd2, %rd40;
	ld.global.u8 	%rs17, [%rd43];
	cvt.rn.f32.u16 	%f106, %rs17;
	mul.f32 	%f107, %f63, %f106;
	mul.f32 	%f108, %f63, 0f00000000;
	mul.f32 	%f109, %f107, 0f00000000;
	sub.f32 	%f110, %f108, %f109;
	add.f32 	%f279, %f105, %f110;
	add.s32 	%r332, %r332, 8;
	setp.ne.s32 	%p5, %r332, %r334;
	@%p5 bra 	$L__BB1_37;
$L__BB1_38:
	setp.eq.s32 	%p6, %r40, 0;
	@%p6 bra 	$L__BB1_46;
	and.b32  	%r45, %r4, 3;
	setp.lt.u32 	%p7, %r40, 4;
	@%p7 bra 	$L__BB1_41;
	mad.lo.s32 	%r116, %r334, %r5, %r3;
	shr.s32 	%r117, %r116, 31;
	shr.u32 	%r118, %r117, 28;
	add.s32 	%r119, %r116, %r118;
	shr.s32 	%r120, %r119, 4;
	mad.lo.s32 	%r121, %r120, %r50, %r1;
	cvt.s64.s32 	%rd44, %r121;
	mul.wide.s32 	%rd45, %r121, 2;
	add.s64 	%rd46, %rd3, %rd45;
	ld.global.u16 	%rs18, [%rd46];
	// begin inline asm
	{  cvt.f32.f16 %f112, %rs18;}

	// end inline asm
	add.s64 	%rd47, %rd2, %rd44;
	ld.global.u8 	%rs22, [%rd47];
	cvt.rn.f32.u16 	%f116, %rs22;
	mul.f32 	%f117, %f112, %f116;
	mul.f32 	%f118, %f112, 0f00000000;
	mul.f32 	%f119, %f117, 0f00000000;
	sub.f32 	%f120, %f118, %f119;
	add.f32 	%f121, %f279, %f120;
	add.s32 	%r122, %r116, %r5;
	shr.s32 	%r123, %r122, 31;
	shr.u32 	%r124, %r123, 28;
	add.s32 	%r125, %r122, %r124;
	shr.s32 	%r126, %r125, 4;
	mad.lo.s32 	%r127, %r126, %r50, %r1;
	cvt.s64.s32 	%rd48, %r127;
	mul.wide.s32 	%rd49, %r127, 2;
	add.s64 	%rd50, %rd3, %rd49;
	ld.global.u16 	%rs19, [%rd50];
	// begin inline asm
	{  cvt.f32.f16 %f113, %rs19;}

	// end inline asm
	add.s64 	%rd51, %rd2, %rd48;
	ld.global.u8 	%rs23, [%rd51];
	cvt.rn.f32.u16 	%f122, %rs23;
	mul.f32 	%f123, %f113, %f122;
	mul.f32 	%f124, %f113, 0f00000000;
	mul.f32 	%f125, %f123, 0f00000000;
	sub.f32 	%f126, %f124, %f125;
	add.f32 	%f127, %f121, %f126;
	add.s32 	%r128, %r122, %r5;
	shr.s32 	%r129, %r128, 31;
	shr.u32 	%r130, %r129, 28;
	add.s32 	%r131, %r128, %r130;
	shr.s32 	%r132, %r131, 4;
	mad.lo.s32 	%r133, %r132, %r50, %r1;
	cvt.s64.s32 	%rd52, %r133;
	mul.wide.s32 	%rd53, %r133, 2;
	add.s64 	%rd54, %rd3, %rd53;
	ld.global.u16 	%rs20, [%rd54];
	// begin inline asm
	{  cvt.f32.f16 %f114, %rs20;}

	// end inline asm
	add.s64 	%rd55, %rd2, %rd52;
	ld.global.u8 	%rs24, [%rd55];
	cvt.rn.f32.u16 	%f128, %rs24;
	mul.f32 	%f129, %f114, %f128;
	mul.f32 	%f130, %f114, 0f00000000;
	mul.f32 	%f131, %f129, 0f00000000;
	sub.f32 	%f132, %f130, %f131;
	add.f32 	%f133, %f127, %f132;
	add.s32 	%r134, %r128, %r5;
	shr.s32 	%r135, %r134, 31;
	shr.u32 	%r136, %r135, 28;
	add.s32 	%r137, %r134, %r136;
	shr.s32 	%r138, %r137, 4;
	mad.lo.s32 	%r139, %r138, %r50, %r1;
	cvt.s64.s32 	%rd56, %r139;
	mul.wide.s32 	%rd57, %r139, 2;
	add.s64 	%rd58, %rd3, %rd57;
	ld.global.u16 	%rs21, [%rd58];
	// begin inline asm
	{  cvt.f32.f16 %f115, %rs21;}

	// end inline asm
	add.s64 	%rd59, %rd2, %rd56;
	ld.global.u8 	%rs25, [%rd59];
	cvt.rn.f32.u16 	%f134, %rs25;
	mul.f32 	%f135, %f115, %f134;
	mul.f32 	%f136, %f115, 0f00000000;
	mul.f32 	%f137, %f135, 0f00000000;
	sub.f32 	%f138, %f136, %f137;
	add.f32 	%f279, %f133, %f138;
	add.s32 	%r334, %r334, 4;
$L__BB1_41:
	setp.eq.s32 	%p8, %r45, 0;
	@%p8 bra 	$L__BB1_46;
	setp.eq.s32 	%p9, %r45, 1;
	@%p9 bra 	$L__BB1_44;
	mad.lo.s32 	%r140, %r334, %r5, %r3;
	shr.s32 	%r141, %r140, 31;
	shr.u32 	%r142, %r141, 28;
	add.s32 	%r143, %r140, %r142;
	shr.s32 	%r144, %r143, 4;
	mad.lo.s32 	%r145, %r144, %r50, %r1;
	cvt.s64.s32 	%rd60, %r145;
	mul.wide.s32 	%rd61, %r145, 2;
	add.s64 	%rd62, %rd3, %rd61;
	ld.global.u16 	%rs26, [%rd62];
	// begin inline asm
	{  cvt.f32.f16 %f140, %rs26;}

	// end inline asm
	add.s64 	%rd63, %rd2, %rd60;
	ld.global.u8 	%rs28, [%rd63];
	cvt.rn.f32.u16 	%f142, %rs28;
	mul.f32 	%f143, %f140, %f142;
	mul.f32 	%f144, %f140, 0f00000000;
	mul.f32 	%f145, %f143, 0f00000000;
	sub.f32 	%f146, %f144, %f145;
	add.f32 	%f147, %f279, %f146;
	add.s32 	%r146, %r140, %r5;
	shr.s32 	%r147, %r146, 31;
	shr.u32 	%r148, %r147, 28;
	add.s32 	%r149, %r146, %r148;
	shr.s32 	%r150, %r149, 4;
	mad.lo.s32 	%r151, %r150, %r50, %r1;
	cvt.s64.s32 	%rd64, %r151;
	mul.wide.s32 	%rd65, %r151, 2;
	add.s64 	%rd66, %rd3, %rd65;
	ld.global.u16 	%rs27, [%rd66];
	// begin inline asm
	{  cvt.f32.f16 %f141, %rs27;}

	// end inline asm
	add.s64 	%rd67, %rd2, %rd64;
	ld.global.u8 	%rs29, [%rd67];
	cvt.rn.f32.u16 	%f148, %rs29;
	mul.f32 	%f149, %f141, %f148;
	mul.f32 	%f150, %f141, 0f00000000;
	mul.f32 	%f151, %f149, 0f00000000;
	sub.f32 	%f152, %f150, %f151;
	add.f32 	%f279, %f147, %f152;
	add.s32 	%r334, %r334, 2;
$L__BB1_44:
	and.b32  	%r152, %r4, 1;
	setp.eq.b32 	%p10, %r152, 1;
	not.pred 	%p11, %p10;
	@%p11 bra 	$L__BB1_46;
	mad.lo.s32 	%r153, %r334, %r5, %r3;
	shr.s32 	%r154, %r153, 31;
	shr.u32 	%r155, %r154, 28;
	add.s32 	%r156, %r153, %r155;
	shr.s32 	%r157, %r156, 4;
	mad.lo.s32 	%r158, %r157, %r50, %r1;
	cvt.s64.s32 	%rd68, %r158;
	mul.wide.s32 	%rd69, %r158, 2;
	add.s64 	%rd70, %rd3, %rd69;
	ld.global.u16 	%rs30, [%rd70];
	// begin inline asm
	{  cvt.f32.f16 %f153, %rs30;}

	// end inline asm
	add.s64 	%rd71, %rd2, %rd68;
	ld.global.u8 	%rs31, [%rd71];
	cvt.rn.f32.u16 	%f154, %rs31;
	mul.f32 	%f155, %f153, %f154;
	mul.f32 	%f156, %f153, 0f00000000;
	mul.f32 	%f157, %f155, 0f00000000;
	sub.f32 	%f158, %f156, %f157;
	add.f32 	%f279, %f279, %f158;
$L__BB1_46:
	cvta.to.global.u64 	%rd92, %rd4;
	mad.lo.s32 	%r320, %r50, %r2, %r1;
	mul.wide.u32 	%rd93, %r320, 4;
	add.s64 	%rd94, %rd92, %rd93;
	atom.global.add.f32 	%f254, [%rd94], %f279;
	ret;

}
	// .globl	_Z32populate_weight_kernel_transposeI13__nv_bfloat16EvPKjPKT_PKhPS0_iii
.visible .entry _Z32populate_weight_kernel_transposeI13__nv_bfloat16EvPKjPKT_PKhPS0_iii(
	.param .u64 .ptr .align 1 _Z32populate_weight_kernel_transposeI13__nv_bfloat16EvPKjPKT_PKhPS0_iii_param_0,
	.param .u64 .ptr .align 1 _Z32populate_weight_kernel_transposeI13__nv_bfloat16EvPKjPKT_PKhPS0_iii_param_1,
	.param .u64 .ptr .align 1 _Z32populate_weight_kernel_transposeI13__nv_bfloat16EvPKjPKT_PKhPS0_iii_param_2,
	.param .u64 .ptr .align 1 _Z32populate_weight_kernel_transposeI13__nv_bfloat16EvPKjPKT_PKhPS0_iii_param_3,
	.param .u32 _Z32populate_weight_kernel_transposeI13__nv_bfloat16EvPKjPKT_PKhPS0_iii_param_4,
	.param .u32 _Z32populate_weight_kernel_transposeI13__nv_bfloat16EvPKjPKT_PKhPS0_iii_param_5,
	.param .u32 _Z32populate_weight_kernel_transposeI13__nv_bfloat16EvPKjPKT_PKhPS0_iii_param_6
)
{
	.reg .pred 	%p<2>;
	.reg .b16 	%rs<21>;
	.reg .b32 	%r<68>;
	.reg .b32 	%f<55>;
	.reg .b64 	%rd<22>;

	ld.param.u64 	%rd5, [_Z32populate_weight_kernel_transposeI13__nv_bfloat16EvPKjPKT_PKhPS0_iii_param_0];
	ld.param.u64 	%rd6, [_Z32populate_weight_kernel_transposeI13__nv_bfloat16EvPKjPKT_PKhPS0_iii_param_1];
	ld.param.u64 	%rd7, [_Z32populate_weight_kernel_transposeI13__nv_bfloat16EvPKjPKT_PKhPS0_iii_param_2];
	ld.param.u64 	%rd8, [_Z32populate_weight_kernel_transposeI13__nv_bfloat16EvPKjPKT_PKhPS0_iii_param_3];
	ld.param.u32 	%r13, [_Z32populate_weight_kernel_transposeI13__nv_bfloat16EvPKjPKT_PKhPS0_iii_param_4];
	ld.param.u32 	%r15, [_Z32populate_weight_kernel_transposeI13__nv_bfloat16EvPKjPKT_PKhPS0_iii_param_5];
	ld.param.u32 	%r16, [_Z32populate_weight_kernel_transposeI13__nv_bfloat16EvPKjPKT_PKhPS0_iii_param_6];
	cvta.to.global.u64 	%rd1, %rd8;
	cvta.to.global.u64 	%rd9, %rd5;
	cvta.to.global.u64 	%rd10, %rd7;
	cvta.to.global.u64 	%rd11, %rd6;
	mov.u32 	%r17, %ctaid.y;
	mov.u32 	%r18, %tid.y;
	mov.u32 	%r19, %ctaid.x;
	shl.b32 	%r20, %r19, 5;
	mov.u32 	%r21, %tid.x;
	add.s32 	%r22, %r20, %r21;
	shl.b32 	%r23, %r17, 8;
	shl.b32 	%r24, %r18, 3;
	add.s32 	%r25, %r23, %r24;
	shr.s32 	%r26, %r16, 31;
	shr.u32 	%r27, %r26, 29;
	add.s32 	%r28, %r16, %r27;
	shr.s32 	%r29, %r28, 3;
	div.s32 	%r30, %r22, %r29;
	add.s64 	%rd2, %rd10, 1;
	mad.lo.s32 	%r66, %r30, %r15, %r25;
	add.s64 	%rd3, %rd11, 2;
	add.s64 	%rd4, %rd9, 4;
	mad.lo.s32 	%r65, %r15, %r22, %r25;
	shl.b32 	%r31, %r19, 8;
	mad.lo.s32 	%r32, %r13, %r25, %r31;
	shl.b32 	%r33, %r21, 3;
	add.s32 	%r64, %r32, %r33;
	shl.b32 	%r4, %r13, 1;
	mov.b32 	%r67, 0;
	mul.wide.s32 	%rd20, %r13, 2;
$L__BB2_1:
	cvt.s64.s32 	%rd12, %r66;
	add.s64 	%rd13, %rd2, %rd12;
	mul.wide.s32 	%rd14, %r66, 2;
	add.s64 	%rd15, %rd3, %rd14;
	mul.wide.s32 	%rd16, %r65, 4;
	add.s64 	%rd17, %rd4, %rd16;
	ld.global.u16 	%rs1, [%rd15+-2];
	// begin inline asm
	{ cvt.f32.bf16 %f1, %rs1;}

	// end inline asm
	ld.global.u8 	%rs19, [%rd13+-1];
	cvt.rn.f32.u16 	%f19, %rs19;
	mul.f32 	%f20, %f1, %f19;
	ld.global.u32 	%r34, [%rd17+-4];
	and.b32  	%r35, %r34, 15;
	cvt.rn.f32.u32 	%f21, %r35;
	mul.f32 	%f22, %f1, %f21;
	sub.f32 	%f2, %f22, %f20;
	// begin inline asm
	{  cvt.rn.bf16.f32 %rs2, %f2;}

	// end inline asm
	mul.wide.s32 	%rd18, %r64, 2;
	add.s64 	%rd19, %rd1, %rd18;
	st.global.u16 	[%rd19], %rs2;
	shr.u32 	%r36, %r34, 4;
	and.b32  	%r37, %r36, 15;
	cvt.rn.f32.u32 	%f23, %r37;
	mul.f32 	%f24, %f1, %f23;
	sub.f32 	%f3, %f24, %f20;
	// begin inline asm
	{  cvt.rn.bf16.f32 %rs3, %f3;}

	// end inline asm
	st.global.u16 	[%rd19+2], %rs3;
	shr.u32 	%r38, %r34, 8;
	and.b32  	%r39, %r38, 15;
	cvt.rn.f32.u32 	%f25, %r39;
	mul.f32 	%f26, %f1, %f25;
	sub.f32 	%f4, %f26, %f20;
	// begin inline asm
	{  cvt.rn.bf16.f32 %rs4, %f4;}

	// end inline asm
	st.global.u16 	[%rd19+4], %rs4;
	shr.u32 	%r40, %r34, 12;
	and.b32  	%r41, %r40, 15;
	cvt.rn.f32.u32 	%f27, %r41;
	mul.f32 	%f28, %f1, %f27;
	sub.f32 	%f5, %f28, %f20;
	// begin inline asm
	{  cvt.rn.bf16.f32 %rs5, %f5;}

	// end inline asm
	st.global.u16 	[%rd19+6], %rs5;
	shr.u32 	%r42, %r34, 16;
	and.b32  	%r43, %r42, 15;
	cvt.rn.f32.u32 	%f29, %r43;
	mul.f32 	%f30, %f1, %f29;
	sub.f32 	%f6, %f30, %f20;
	// begin inline asm
	{  cvt.rn.bf16.f32 %rs6, %f6;}

	// end inline asm
	st.global.u16 	[%rd19+8], %rs6;
	shr.u32 	%r44, %r34, 20;
	and.b32  	%r45, %r44, 15;
	cvt.rn.f32.u32 	%f31, %r45;
	mul.f32 	%f32, %f1, %f31;
	sub.f32 	%f7, %f32, %f20;
	// begin inline asm
	{  cvt.rn.bf16.f32 %rs7, %f7;}

	// end inline asm
	st.global.u16 	[%rd19+10], %rs7;
	shr.u32 	%r46, %r34, 24;
	and.b32  	%r47, %r46, 15;
	cvt.rn.f32.u32 	%f33, %r47;
	mul.f32 	%f34, %f1, %f33;
	sub.f32 	%f8, %f34, %f20;
	// begin inline asm
	{  cvt.rn.bf16.f32 %rs8, %f8;}

	// end inline asm
	st.global.u16 	[%rd19+12], %rs8;
	shr.u32 	%r48, %r34, 28;
	cvt.rn.f32.u32 	%f35, %r48;
	mul.f32 	%f36, %f1, %f35;
	sub.f32 	%f9, %f36, %f20;
	// begin inline asm
	{  cvt.rn.bf16.f32 %rs9, %f9;}

	// end inline asm
	st.global.u16 	[%rd19+14], %rs9;
	ld.global.u16 	%rs10, [%rd15];
	// begin inline asm
	{ cvt.f32.bf16 %f10, %rs10;}

	// end inline asm
	ld.global.u8 	%rs20, [%rd13];
	cvt.rn.f32.u16 	%f37, %rs20;
	mul.f32 	%f38, %f10, %f37;
	ld.global.u32 	%r49, [%rd17];
	and.b32  	%r50, %r49, 15;
	cvt.rn.f32.u32 	%f39, %r50;
	mul.f32 	%f40, %f10, %f39;
	sub.f32 	%f11, %f40, %f38;
	// begin inline asm
	{  cvt.rn.bf16.f32 %rs11, %f11;}

	// end inline asm
	add.s64 	%rd21, %rd19, %rd20;
	st.global.u16 	[%rd21], %rs11;
	shr.u32 	%r51, %r49, 4;
	and.b32  	%r52, %r51, 15;
	cvt.rn.f32.u32 	%f41, %r52;
	mul.f32 	%f42, %f10, %f41;
	sub.f32 	%f12, %f42, %f38;
	// begin inline asm
	{  cvt.rn.bf16.f32 %rs12, %f12;}

	// end inline asm
	st.global.u16 	[%rd21+2], %rs12;
	shr.u32 	%r53, %r49, 8;
	and.b32  	%r54, %r53, 15;
	cvt.rn.f32.u32 	%f43, %r54;
	mul.f32 	%f44, %f10, %f43;
	sub.f32 	%f13, %f44, %f38;
	// begin inline asm
	{  cvt.rn.bf16.f32 %rs13, %f13;}

	// end inline asm
	st.global.u16 	[%rd21+4], %rs13;
	shr.u32 	%r55, %r49, 12;
	and.b32  	%r56, %r55, 15;
	cvt.rn.f32.u32 	%f45, %r56;
	mul.f32 	%f46, %f10, %f45;
	sub.f32 	%f14, %f46, %f38;
	// begin inline asm
	{  cvt.rn.bf16.f32 %rs14, %f14;}

	// end inline asm
	st.global.u16 	[%rd21+6], %rs14;
	shr.u32 	%r57, %r49, 16;
	and.b32  	%r58, %r57, 15;
	cvt.rn.f32.u32 	%f47, %r58;
	mul.f32 	%f48, %f10, %f47;
	sub.f32 	%f15, %f48, %f38;
	// begin inline asm
	{  cvt.rn.bf16.f32 %rs15, %f15;}

	// end inline asm
	st.global.u16 	[%rd21+8], %rs15;
	shr.u32 	%r59, %r49, 20;
	and.b32  	%r60, %r59, 15;
	cvt.rn.f32.u32 	%f49, %r60;
	mul.f32 	%f50, %f10, %f49;
	sub.f32 	%f16, %f50, %f38;
	// begin inline asm
	{  cvt.rn.bf16.f32 %rs16, %f16;}

	// end inline asm
	st.global.u16 	[%rd21+10], %rs16;
	shr.u32 	%r61, %r49, 24;
	and.b32  	%r62, %r61, 15;
	cvt.rn.f32.u32 	%f51, %r62;
	mul.f32 	%f52, %f10, %f51;
	sub.f32 	%f17, %f52, %f38;
	// begin inline asm
	{  cvt.rn.bf16.f32 %rs17, %f17;}

	// end inline asm
	st.global.u16 	[%rd21+12], %rs17;
	shr.u32 	%r63, %r49, 28;
	cvt.rn.f32.u32 	%f53, %r63;
	mul.f32 	%f54, %f10, %f53;
	sub.f32 	%f18, %f54, %f38;
	// begin inline asm
	{  cvt.rn.bf16.f32 %rs18, %f18;}

	// end inline asm
	st.global.u16 	[%rd21+14], %rs18;
	add.s32 	%r67, %r67, 2;
	add.s32 	%r66, %r66, 2;
	add.s32 	%r65, %r65, 2;
	add.s32 	%r64, %r64, %r4;
	setp.ne.s32 	%p1, %r67, 8;
	@%p1 bra 	$L__BB2_1;
	ret;

}
	// .globl	_Z32populate_weight_kernel_transposeI6__halfEvPKjPKT_PKhP13__nv_bfloat16iii
.visible .entry _Z32populate_weight_kernel_transposeI6__halfEvPKjPKT_PKhP13__nv_bfloat16iii(
	.param .u64 .ptr .align 1 _Z32populate_weight_kernel_transposeI6__halfEvPKjPKT_PKhP13__nv_bfloat16iii_param_0,
	.param .u64 .ptr .align 1 _Z32populate_weight_kernel_transposeI6__halfEvPKjPKT_PKhP13__nv_bfloat16iii_param_1,
	.param .u64 .ptr .align 1 _Z32populate_weight_kernel_transposeI6__halfEvPKjPKT_PKhP13__nv_bfloat16iii_param_2,
	.param .u64 .ptr .align 1 _Z32populate_weight_kernel_transposeI6__halfEvPKjPKT_PKhP13__nv_bfloat16iii_param_3,
	.param .u32 _Z32populate_weight_kernel_transposeI6__halfEvPKjPKT_PKhP13__nv_bfloat16iii_param_4,
	.param .u32 _Z32populate_weight_kernel_transposeI6__halfEvPKjPKT_PKhP13__nv_bfloat16iii_param_5,
	.param .u32 _Z32populate_weight_kernel_transposeI6__halfEvPKjPKT_PKhP13__nv_bfloat16iii_param_6
)
{
	.reg .pred 	%p<2>;
	.reg .b16 	%rs<21>;
	.reg .b32 	%r<68>;
	.reg .b32 	%f<55>;
	.reg .b64 	%rd<22>;

	ld.param.u64 	%rd5, [_Z32populate_weight_kernel_transposeI6__halfEvPKjPKT_PKhP13__nv_bfloat16iii_param_0];
	ld.param.u64 	%rd6, [_Z32populate_weight_kernel_transposeI6__halfEvPKjPKT_PKhP13__nv_bfloat16iii_param_1];
	ld.param.u64 	%rd7, [_Z32populate_weight_kernel_transposeI6__halfEvPKjPKT_PKhP13__nv_bfloat16iii_param_2];
	ld.param.u64 	%rd8, [_Z32populate_weight_kernel_transposeI6__halfEvPKjPKT_PKhP13__nv_bfloat16iii_param_3];
	ld.param.u32 	%r13, [_Z32populate_weight_kernel_transposeI6__halfEvPKjPKT_PKhP13__nv_bfloat16iii_param_4];
	ld.param.u32 	%r15, [_Z32populate_weight_kernel_transposeI6__halfEvPKjPKT_PKhP13__nv_bfloat16iii_param_5];
	ld.param.u32 	%r16, [_Z32populate_weight_kernel_transposeI6__halfEvPKjPKT_PKhP13__nv_bfloat16iii_param_6];
	cvta.to.global.u64 	%rd1, %rd8;
	cvta.to.global.u64 	%rd9, %rd5;
	cvta.to.global.u64 	%rd10, %rd7;
	cvta.to.global.u64 	%rd11, %rd6;
	mov.u32 	%r17, %ctaid.y;
	mov.u32 	%r18, %tid.y;
	mov.u32 	%r19, %ctaid.x;
	shl.b32 	%r20, %r19, 5;
	mov.u32 	%r21, %tid.x;
	add.s32 	%r22, %r20, %r21;
	shl.b32 	%r23, %r17, 8;
	shl.b32 	%r24, %r18, 3;
	add.s32 	%r25, %r23, %r24;
	shr.s32 	%r26, %r16, 31;
	shr.u32 	%r27, %r26, 29;
	add.s32 	%r28, %r16, %r27;
	shr.s32 	%r29, %r28, 3;
	div.s32 	%r30, %r22, %r29;
	add.s64 	%rd2, %rd10, 1;
	mad.lo.s32 	%r66, %r30, %r15, %r25;
	add.s64 	%rd3, %rd11, 2;
	add.s64 	%rd4, %rd9, 4;
	mad.lo.s32 	%r65, %r15, %r22, %r25;
	shl.b32 	%r31, %r19, 8;
	mad.lo.s32 	%r32, %r13, %r25, %r31;
	shl.b32 	%r33, %r21, 3;
	add.s32 	%r64, %r32, %r33;
	shl.b32 	%r4, %r13, 1;
	mov.b32 	%r67, 0;
	mul.wide.s32 	%rd20, %r13, 2;
$L__BB3_1:
	cvt.s64.s32 	%rd12, %r66;
	add.s64 	%rd13, %rd2, %rd12;
	mul.wide.s32 	%rd14, %r66, 2;
	add.s64 	%rd15, %rd3, %rd14;
	mul.wide.s32 	%rd16, %r65, 4;
	add.s64 	%rd17, %rd4, %rd16;
	ld.global.u16 	%rs1, [%rd15+-2];
	// begin inline asm
	{  cvt.f32.f16 %f1, %rs1;}

	// end inline asm
	ld.global.u8 	%rs19, [%rd13+-1];
	cvt.rn.f32.u16 	%f19, %rs19;
	mul.f32 	%f20, %f1, %f19;
	ld.global.u32 	%r34, [%rd17+-4];
	and.b32  	%r35, %r34, 15;
	cvt.rn.f32.u32 	%f21, %r35;
	mul.f32 	%f22, %f1, %f21;
	sub.f32 	%f2, %f22, %f20;
	// begin inline asm
	{  cvt.rn.bf16.f32 %rs2, %f2;}

	// end inline asm
	mul.wide.s32 	%rd18, %r64, 2;
	add.s64 	%rd19, %rd1, %rd18;
	st.global.u16 	[%rd19], %rs2;
	shr.u32 	%r36, %r34, 4;
	and.b32  	%r37, %r36, 15;
	cvt.rn.f32.u32 	%f23, %r37;
	mul.f32 	%f24, %f1, %f23;
	sub.f32 	%f3, %f24, %f20;
	// begin inline asm
	{  cvt.rn.bf16.f32 %rs3, %f3;}

	// end inline asm
	st.global.u16 	[%rd19+2], %rs3;
	shr.u32 	%r38, %r34, 8;
	and.b32  	%r39, %r38, 15;
	cvt.rn.f32.u32 	%f25, %r39;
	mul.f32 	%f26, %f1, %f25;
	sub.f32 	%f4, %f26, %f20;
	// begin inline asm
	{  cvt.rn.bf16.f32 %rs4, %f4;}

	// end inline asm
	st.global.u16 	[%rd19+4], %rs4;
	shr.u32 	%r40, %r34, 12;
	and.b32  	%r41, %r40, 15;
	cvt.rn.f32.u32 	%f27, %r41;
	mul.f32 	%f28, %f1, %f27;
	sub.f32 	%f5, %f28, %f20;
	// begin inline asm
	{  cvt.rn.bf16.f32 %rs5, %f5;}

	// end inline asm
	st.global.u16 	[%rd19+6], %rs5;
	shr.u32 	%r42, %r34, 16;
	and.b32  	%r43, %r42, 15;
	cvt.rn.f32.u32 	%f29, %r43;
	mul.f32 	%f30, %f1, %f29;
	sub.f32 	%f6, %f30, %f20;
	// begin inline asm
	{  cvt.rn.bf16.f32 %rs6, %f6;}

	// end inline asm
	st.global.u16 	[%rd19+8], %rs6;
	shr.u32 	%r44, %r34, 20;
	and.b32  	%r45, %r44, 15;
	cvt.rn.f32.u32 	%f31, %r45;
	mul.f32 	%f32, %f1, %f31;
	sub.f32 	%f7, %f32, %f20;
	// begin inline asm
	{  cvt.rn.bf16.f32 %rs7, %f7;}

	// end inline asm
	st.global.u16 	[%rd19+10], %rs7;
	shr.u32 	%r46, %r34, 24;
	and.b32  	%r47, %r46, 15;
	cvt.rn.f32.u32 	%f33, %r47;
	mul.f32 	%f34, %f1, %f33;
	sub.f32 	%f8, %f34, %f20;
	// begin inline asm
	{  cvt.rn.bf16.f32 %rs8, %f8;}

	// end inline asm
	st.global.u16 	[%rd19+12], %rs8;
	shr.u32 	%r48, %r34, 28;
	cvt.rn.f32.u32 	%f35, %r48;
	mul.f32 	%f36, %f1, %f35;
	sub.f32 	%f9, %f36, %f20;
	// begin inline asm
	{  cvt.rn.bf16.f32 %rs9, %f9;}

	// end inline asm
	st.global.u16 	[%rd19+14], %rs9;
	ld.global.u16 	%rs10, [%rd15];
	// begin inline asm
	{  cvt.f32.f16 %f10, %rs10;}

	// end inline asm
	ld.global.u8 	%rs20, [%rd13];
	cvt.rn.f32.u16 	%f37, %rs20;
	mul.f32 	%f38, %f10, %f37;
	ld.global.u32 	%r49, [%rd17];
	and.b32  	%r50, %r49, 15;
	cvt.rn.f32.u32 	%f39, %r50;
	mul.f32 	%f40, %f10, %f39;
	sub.f32 	%f11, %f40, %f38;
	// begin inline asm
	{  cvt.rn.bf16.f32 %rs11, %f11;}

	// end inline asm
	add.s64 	%rd21, %rd19, %rd20;
	st.global.u16 	[%rd21], %rs11;
	shr.u32 	%r51, %r49, 4;
	and.b32  	%r52, %r51, 15;
	cvt.rn.f32.u32 	%f41, %r52;
	mul.f32 	%f42, %f10, %f41;
	sub.f32 	%f12, %f42, %f38;
	// begin inline asm
	{  cvt.rn.bf16.f32 %rs12, %f12;}

	// end inline asm
	st.global.u16 	[%rd21+2], %rs12;
	shr.u32 	%r53, %r49, 8;
	and.b32  	%r54, %r53, 15;
	cvt.rn.f32.u32 	%f43, %r54;
	mul.f32 	%f44, %f10, %f43;
	sub.f32 	%f13, %f44, %f38;
	// begin inline asm
	{  cvt.rn.bf16.f32 %rs13, %f13;}

	// end inline asm
	st.global.u16 	[%rd21+4], %rs13;
	shr.u32 	%r55, %r49, 12;
	and.b32  	%r56, %r55, 15;
	cvt.rn.f32.u32 	%f45, %r56;
	mul.f32 	%f46, %f10, %f45;
	sub.f32 	%f14, %f46, %f38;
	// begin inline asm
	{  cvt.rn.bf16.f32 %rs14, %f14;}

	// end inline asm
	st.global.u16 	[%rd21+6], %rs14;
	shr.u32 	%r57, %r49, 16;
	and.b32  	%r58, %r57, 15;
	cvt.rn.f32.u32 	%f47, %r58;
	mul.f32 	%f48, %f10, %f47;
	sub.f32 	%f15, %f48, %f38;
	// begin inline asm
	{  cvt.rn.bf16.f32 %rs15, %f15;}

	// end inline asm
	st.global.u16 	[%rd21+8], %rs15;
	shr.u32 	%r59, %r49, 20;
	and.b32  	%r60, %r59, 15;
	cvt.rn.f32.u32 	%f49, %r60;
	mul.f32 	%f50, %f10, %f49;
	sub.f32 	%f16, %f50, %f38;
	// begin inline asm
	{  cvt.rn.bf16.f32 %rs16, %f16;}

	// end inline asm
	st.global.u16 	[%rd21+10], %rs16;
	shr.u32 	%r61, %r49, 24;
	and.b32  	%r62, %r61, 15;
	cvt.rn.f32.u32 	%f51, %r62;
	mul.f32 	%f52, %f10, %f51;
	sub.f32 	%f17, %f52, %f38;
	// begin inline asm
	{  cvt.rn.bf16.f32 %rs17, %f17;}

	// end inline asm
	st.global.u16 	[%rd21+12], %rs17;
	shr.u32 	%r63, %r49, 28;
	cvt.rn.f32.u32 	%f53, %r63;
	mul.f32 	%f54, %f10, %f53;
	sub.f32 	%f18, %f54, %f38;
	// begin inline asm
	{  cvt.rn.bf16.f32 %rs18, %f18;}

	// end inline asm
	st.global.u16 	[%rd21+14], %rs18;
	add.s32 	%r67, %r67, 2;
	add.s32 	%r66, %r66, 2;
	add.s32 	%r65, %r65, 2;
	add.s32 	%r64, %r64, %r4;
	setp.ne.s32 	%p1, %r67, 8;
	@%p1 bra 	$L__BB3_1;
	ret;

}
	// .globl	_Z22populate_weight_kernelI13__nv_bfloat16EvPKjPKT_PKhPS0_iii
.visible .entry _Z22populate_weight_kernelI13__nv_bfloat16EvPKjPKT_PKhPS0_iii(
	.param .u64 .ptr .align 1 _Z22populate_weight_kernelI13__nv_bfloat16EvPKjPKT_PKhPS0_iii_param_0,
	.param .u64 .ptr .align 1 _Z22populate_weight_kernelI13__nv_bfloat16EvPKjPKT_PKhPS0_iii_param_1,
	.param .u64 .ptr .align 1 _Z22populate_weight_kernelI13__nv_bfloat16EvPKjPKT_PKhPS0_iii_param_2,
	.param .u64 .ptr .align 1 _Z22populate_weight_kernelI13__nv_bfloat16EvPKjPKT_PKhPS0_iii_param_3,
	.param .u32 _Z22populate_weight_kernelI13__nv_bfloat16EvPKjPKT_PKhPS0_iii_param_4,
	.param .u32 _Z22populate_weight_kernelI13__nv_bfloat16EvPKjPKT_PKhPS0_iii_param_5,
	.param .u32 _Z22populate_weight_kernelI13__nv_bfloat16EvPKjPKT_PKhPS0_iii_param_6
)
{
	.reg .pred 	%p<2>;
	.reg .b16 	%rs<21>;
	.reg .b32 	%r<63>;
	.reg .b32 	%f<55>;
	.reg .b64 	%rd<47>;

	ld.param.u64 	%rd11, [_Z22populate_weight_kernelI13__nv_bfloat16EvPKjPKT_PKhPS0_iii_param_1];
	ld.param.u64 	%rd12, [_Z22populate_weight_kernelI13__nv_bfloat16EvPKjPKT_PKhPS0_iii_param_2];
	ld.param.u64 	%rd10, [_Z22populate_weight_kernelI13__nv_bfloat16EvPKjPKT_PKhPS0_iii_param_3];
	ld.param.u32 	%r12, [_Z22populate_weight_kernelI13__nv_bfloat16EvPKjPKT_PKhPS0_iii_param_5];
	ld.param.u32 	%r14, [_Z22populate_weight_kernelI13__nv_bfloat16EvPKjPKT_PKhPS0_iii_param_6];
	cvta.to.global.u64 	%rd13, %rd10;
	cvta.to.global.u64 	%rd14, %rd12;
	cvta.to.global.u64 	%rd15, %rd11;
	mov.u32 	%r15, %ctaid.y;
	mov.u32 	%r16, %tid.y;
	mov.u32 	%r17, %ctaid.x;
	shl.b32 	%r18, %r17, 5;
	mov.u32 	%r19, %tid.x;
	add.s32 	%r20, %r18, %r19;
	shl.b32 	%r21, %r15, 8;
	shl.b32 	%r22, %r16, 3;
	shl.b32 	%r23, %r20, 3;
	div.s32 	%r24, %r23, %r14;
	mad.lo.s32 	%r25, %r12, %r23, %r21;
	add.s32 	%r61, %r25, %r22;
	add.s64 	%rd1, %rd14, 1;
	mad.lo.s32 	%r26, %r24, %r12, %r21;
	add.s32 	%r60, %r26, %r22;
	mul.wide.s32 	%rd16, %r12, 14;
	add.s64 	%rd17, %rd16, %rd13;
	add.s64 	%rd2, %rd17, 2;
	add.s64 	%rd3, %rd15, 2;
	mul.wide.s32 	%rd18, %r12, 12;
	add.s64 	%rd19, %rd18, %rd13;
	add.s64 	%rd4, %rd19, 2;
	mad.lo.s32 	%r27, %r12, %r20, %r21;
	add.s32 	%r59, %r27, %r22;
	mul.wide.s32 	%rd20, %r12, 2;
	add.s64 	%rd21, %rd20, %rd13;
	add.s64 	%rd5, %rd21, 2;
	mul.wide.s32 	%rd22, %r12, 10;
	add.s64 	%rd23, %rd22, %rd13;
	add.s64 	%rd6, %rd23, 2;
	mul.wide.s32 	%rd7, %r12, 4;
	mul.wide.s32 	%rd24, %r12, 8;
	add.s64 	%rd25, %rd24, %rd13;
	add.s64 	%rd8, %rd25, 2;
	mov.b32 	%r62, 0;
$L__BB4_1:
	ld.param.u32 	%r58, [_Z22populate_weight_kernelI13__nv_bfloat16EvPKjPKT_PKhPS0_iii_param_5];
	ld.param.u64 	%rd46, [_Z22populate_weight_kernelI13__nv_bfloat16EvPKjPKT_PKhPS0_iii_param_3];
	ld.param.u64 	%rd45, [_Z22populate_weight_kernelI13__nv_bfloat16EvPKjPKT_PKhPS0_iii_param_0];
	mul.wide.s32 	%rd26, %r61, 2;
	cvta.to.global.u64 	%rd27, %rd46;
	add.s64 	%rd28, %rd27, %rd26;
	add.s64 	%rd29, %rd28, 2;
	cvt.s64.s32 	%rd30, %r60;
	add.s64 	%rd31, %rd1, %rd30;
	add.s64 	%rd32, %rd2, %rd26;
	mul.wide.s32 	%rd33, %r60, 2;
	add.s64 	%rd34, %rd3, %rd33;
	add.s64 	%rd35, %rd4, %rd26;
	mul.wide.s32 	%rd36, %r59, 4;
	cvta.to.global.u64 	%rd37, %rd45;
	add.s64 	%rd38, %rd37, %rd36;
	add.s64 	%rd39, %rd5, %rd26;
	add.s64 	%rd40, %rd6, %rd26;
	add.s64 	%rd41, %rd8, %rd26;
	ld.global.u16 	%rs1, [%rd34+-2];
	// begin inline asm
	{ cvt.f32.bf16 %f1, %rs1;}

	// end inline asm
	ld.global.u8 	%rs19, [%rd31+-1];
	cvt.rn.f32.u16 	%f19, %rs19;
	mul.f32 	%f20, %f1, %f19;
	ld.global.u32 	%r28, [%rd38];
	and.b32  	%r29, %r28, 15;
	cvt.rn.f32.u32 	%f21, %r29;
	mul.f32 	%f22, %f1, %f21;
	sub.f32 	%f2, %f22, %f20;
	// begin inline asm
	{  cvt.rn.bf16.f32 %rs2, %f2;}

	// end inline asm
	st.global.u16 	[%rd28], %rs2;
	shr.u32 	%r30, %r28, 4;
	and.b32  	%r31, %r30, 15;
	cvt.rn.f32.u32 	%f23, %r31;
	mul.f32 	%f24, %f1, %f23;
	sub.f32 	%f3, %f24, %f20;
	// begin inline asm
	{  cvt.rn.bf16.f32 %rs3, %f3;}

	// end inline asm
	st.global.u16 	[%rd39+-2], %rs3;
	shr.u32 	%r32, %r28, 8;
	and.b32  	%r33, %r32, 15;
	cvt.rn.f32.u32 	%f25, %r33;
	mul.f32 	%f26, %f1, %f25;
	sub.f32 	%f4, %f26, %f20;
	// begin inline asm
	{  cvt.rn.bf16.f32 %rs4, %f4;}

	// end inline asm
	add.s64 	%rd42, %rd29, %rd7;
	st.global.u16 	[%rd42+-2], %rs4;
	shr.u32 	%r34, %r28, 12;
	and.b32  	%r35, %r34, 15;
	cvt.rn.f32.u32 	%f27, %r35;
	mul.f32 	%f28, %f1, %f27;
	sub.f32 	%f5, %f28, %f20;
	// begin inline asm
	{  cvt.rn.bf16.f32 %rs5, %f5;}

	// end inline asm
	mul.wide.s32 	%rd43, %r58, 6;
	add.s64 	%rd44, %rd29, %rd43;
	st.global.u16 	[%rd44+-2], %rs5;
	shr.u32 	%r36, %r28, 16;
	and.b32  	%r37, %r36, 15;
	cvt.rn.f32.u32 	%f29, %r37;
	mul.f32 	%f30, %f1, %f29;
	sub.f32 	%f6, %f30, %f20;
	// begin inline asm
	{  cvt.rn.bf16.f32 %rs6, %f6;}

	// end inline asm
	st.global.u16 	[%rd41+-2], %rs6;
	shr.u32 	%r38, %r28, 20;
	and.b32  	%r39, %r38, 15;
	cvt.rn.f32.u32 	%f31, %r39;
	mul.f32 	%f32, %f1, %f31;
	sub.f32 	%f7, %f32, %f20;
	// begin inline asm
	{  cvt.rn.bf16.f32 %rs7, %f7;}

	// end inline asm
	st.global.u16 	[%rd40+-2], %rs7;
	shr.u32 	%r40, %r28, 24;
	and.b32  	%r41, %r40, 15;
	cvt.rn.f32.u32 	%f33, %r41;
	mul.f32 	%f34, %f1, %f33;
	sub.f32 	%f8, %f34, %f20;
	// begin inline asm
	{  cvt.rn.bf16.f32 %rs8, %f8;}

	// end inline asm
	st.global.u16 	[%rd35+-2], %rs8;
	shr.u32 	%r42, %r28, 28;
	cvt.rn.f32.u32 	%f35, %r42;
	mul.f32 	%f36, %f1, %f35;
	sub.f32 	%f9, %f36, %f20;
	// begin inline asm
	{  cvt.rn.bf16.f32 %rs9, %f9;}

	// end inline asm
	st.global.u16 	[%rd32+-2], %rs9;
	ld.global.u16 	%rs10, [%rd34];
	// begin inline asm
	{ cvt.f32.bf16 %f10, %rs10;}

	// end inline asm
	ld.global.u8 	%rs20, [%rd31];
	cvt.rn.f32.u16 	%f37, %rs20;
	mul.f32 	%f38, %f10, %f37;
	ld.global.u32 	%r43, [%rd38+4];
	and.b32  	%r44, %r43, 15;
	cvt.rn.f32.u32 	%f39, %r44;
	mul.f32 	%f40, %f10, %f39;
	sub.f32 	%f11, %f40, %f38;
	// begin inline asm
	{  cvt.rn.bf16.f32 %rs11, %f11;}

	// end inline asm
	st.global.u16 	[%rd28+2], %rs11;
	shr.u32 	%r45, %r43, 4;
	and.b32  	%r46, %r45, 15;
	cvt.rn.f32.u32 	%f41, %r46;
	mul.f32 	%f42, %f10, %f41;
	sub.f32 	%f12, %f42, %f38;
	// begin inline asm
	{  cvt.rn.bf16.f32 %rs12, %f12;}

	// end inline asm
	st.global.u16 	[%rd39], %rs12;
	shr.u32 	%r47, %r43, 8;
	and.b32  	%r48, %r47, 15;
	cvt.rn.f32.u32 	%f43, %r48;
	mul.f32 	%f44, %f10, %f43;
	sub.f32 	%f13, %f44, %f38;
	// begin inline asm
	{  cvt.rn.bf16.f32 %rs13, %f13;}

	// end inline asm
	st.global.u16 	[%rd42], %rs13;
	shr.u32 	%r49, %r43, 12;
	and.b32  	%r50, %r49, 15;
	cvt.rn.f32.u32 	%f45, %r50;
	mul.f32 	%f46, %f10, %f45;
	sub.f32 	%f14, %f46, %f38;
	// begin inline asm
	{  cvt.rn.bf16.f32 %rs14, %f14;}

	// end inline asm
	st.global.u16 	[%rd44], %rs14;
	shr.u32 	%r51, %r43, 16;
	and.b32  	%r52, %r51, 15;
	cvt.rn.f32.u32 	%f47, %r52;
	mul.f32 	%f48, %f10, %f47;
	sub.f32 	%f15, %f48, %f38;
	// begin inline asm
	{  cvt.rn.bf16.f32 %rs15, %f15;}

	// end inline asm
	st.global.u16 	[%rd41], %rs15;
	shr.u32 	%r53, %r43, 20;
	and.b32  	%r54, %r53, 15;
	cvt.rn.f32.u32 	%f49, %r54;
	mul.f32 	%f50, %f10, %f49;
	sub.f32 	%f16, %f50, %f38;
	// begin inline asm
	{  cvt.rn.bf16.f32 %rs16, %f16;}

	// end inline asm
	st.global.u16 	[%rd40], %rs16;
	shr.u32 	%r55, %r43, 24;
	and.b32  	%r56, %r55, 15;
	cvt.rn.f32.u32 	%f51, %r56;
	mul.f32 	%f52, %f10, %f51;
	sub.f32 	%f17, %f52, %f38;
	// begin inline asm
	{  cvt.rn.bf16.f32 %rs17, %f17;}

	// end inline asm
	st.global.u16 	[%rd35], %rs17;
	shr.u32 	%r57, %r43, 28;
	cvt.rn.f32.u32 	%f53, %r57;
	mul.f32 	%f54, %f10, %f53;
	sub.f32 	%f18, %f54, %f38;
	// begin inline asm
	{  cvt.rn.bf16.f32 %rs18, %f18;}

	// end inline asm
	st.global.u16 	[%rd32], %rs18;
	add.s32 	%r62, %r62, 2;
	add.s32 	%r61, %r61, 2;
	add.s32 	%r60, %r60, 2;
	add.s32 	%r59, %r59, 2;
	setp.ne.s32 	%p1, %r62, 8;
	@%p1 bra 	$L__BB4_1;
	ret;

}
	// .globl	_Z22populate_weight_kernelI6__halfEvPKjPKT_PKhP13__nv_bfloat16iii
.visible .entry _Z22populate_weight_kernelI6__halfEvPKjPKT_PKhP13__nv_bfloat16iii(
	.param .u64 .ptr .align 1 _Z22populate_weight_kernelI6__halfEvPKjPKT_PKhP13__nv_bfloat16iii_param_0,
	.param .u64 .ptr .align 1 _Z22populate_weight_kernelI6__halfEvPKjPKT_PKhP13__nv_bfloat16iii_param_1,
	.param .u64 .ptr .align 1 _Z22populate_weight_kernelI6__halfEvPKjPKT_PKhP13__nv_bfloat16iii_param_2,
	.param .u64 .ptr .align 1 _Z22populate_weight_kernelI6__halfEvPKjPKT_PKhP13__nv_bfloat16iii_param_3,
	.param .u32 _Z22populate_weight_kernelI6__halfEvPKjPKT_PKhP13__nv_bfloat16iii_param_4,
	.param .u32 _Z22populate_weight_kernelI6__halfEvPKjPKT_PKhP13__nv_bfloat16iii_param_5,
	.param .u32 _Z22populate_weight_kernelI6__halfEvPKjPKT_PKhP13__nv_bfloat16iii_param_6
)
{
	.reg .pred 	%p<2>;
	.reg .b16 	%rs<21>;
	.reg .b32 	%r<63>;
	.reg .b32 	%f<55>;
	.reg .b64 	%rd<47>;

	ld.param.u64 	%rd11, [_Z22populate_weight_kernelI6__halfEvPKjPKT_PKhP13__nv_bfloat16iii_param_1];
	ld.param.u64 	%rd12, [_Z22populate_weight_kernelI6__halfEvPKjPKT_PKhP13__nv_bfloat16iii_param_2];
	ld.param.u64 	%rd10, [_Z22populate_weight_kernelI6__halfEvPKjPKT_PKhP13__nv_bfloat16iii_param_3];
	ld.param.u32 	%r12, [_Z22populate_weight_kernelI6__halfEvPKjPKT_PKhP13__nv_bfloat16iii_param_5];
	ld.param.u32 	%r14, [_Z22populate_weight_kernelI6__halfEvPKjPKT_PKhP13__nv_bfloat16iii_param_6];
	cvta.to.global.u64 	%rd13, %rd10;
	cvta.to.global.u64 	%rd14, %rd12;
	cvta.to.global.u64 	%rd15, %rd11;
	mov.u32 	%r15, %ctaid.y;
	mov.u32 	%r16, %tid.y;
	mov.u32 	%r17, %ctaid.x;
	shl.b32 	%r18, %r17, 5;
	mov.u32 	%r19, %tid.x;
	add.s32 	%r20, %r18, %r19;
	shl.b32 	%r21, %r15, 8;
	shl.b32 	%r22, %r16, 3;
	shl.b32 	%r23, %r20, 3;
	div.s32 	%r24, %r23, %r14;
	mad.lo.s32 	%r25, %r12, %r23, %r21;
	add.s32 	%r61, %r25, %r22;
	add.s64 	%rd1, %rd14, 1;
	mad.lo.s32 	%r26, %r24, %r12, %r21;
	add.s32 	%r60, %r26, %r22;
	mul.wide.s32 	%rd16, %r12, 14;
	add.s64 	%rd17, %rd16, %rd13;
	add.s64 	%rd2, %rd17, 2;
	add.s64 	%rd3, %rd15, 2;
	mul.wide.s32 	%rd18, %r12, 12;
	add.s64 	%rd19, %rd18, %rd13;
	add.s64 	%rd4, %rd19, 2;
	mad.lo.s32 	%r27, %r12, %r20, %r21;
	add.s32 	%r59, %r27, %r22;
	mul.wide.s32 	%rd20, %r12, 2;
	add.s64 	%rd21, %rd20, %rd13;
	add.s64 	%rd5, %rd21, 2;
	mul.wide.s32 	%rd22, %r12, 10;
	add.s64 	%rd23, %rd22, %rd13;
	add.s64 	%rd6, %rd23, 2;
	mul.wide.s32 	%rd7, %r12, 4;
	mul.wide.s32 	%rd24, %r12, 8;
	add.s64 	%rd25, %rd24, %rd13;
	add.s64 	%rd8, %rd25, 2;
	mov.b32 	%r62, 0;
$L__BB5_1:
	ld.param.u32 	%r58, [_Z22populate_weight_kernelI6__halfEvPKjPKT_PKhP13__nv_bfloat16iii_param_5];
	ld.param.u64 	%rd46, [_Z22populate_weight_kernelI6__halfEvPKjPKT_PKhP13__nv_bfloat16iii_param_3];
	ld.param.u64 	%rd45, [_Z22populate_weight_kernelI6__halfEvPKjPKT_PKhP13__nv_bfloat16iii_param_0];
	mul.wide.s32 	%rd26, %r61, 2;
	cvta.to.global.u64 	%rd27, %rd46;
	add.s64 	%rd28, %rd27, %rd26;
	add.s64 	%rd29, %rd28, 2;
	cvt.s64.s32 	%rd30, %r60;
	add.s64 	%rd31, %rd1, %rd30;
	add.s64 	%rd32, %rd2, %rd26;
	mul.wide.s32 	%rd33, %r60, 2;
	add.s64 	%rd34, %rd3, %rd33;
	add.s64 	%rd35, %rd4, %rd26;
	mul.wide.s32 	%rd36, %r59, 4;
	cvta.to.global.u64 	%rd37, %rd45;
	add.s64 	%rd38, %rd37, %rd36;
	add.s64 	%rd39, %rd5, %rd26;
	add.s64 	%rd40, %rd6, %rd26;
	add.s64 	%rd41, %rd8, %rd26;
	ld.global.u16 	%rs1, [%rd34+-2];
	// begin inline asm
	{  cvt.f32.f16 %f1, %rs1;}

	// end inline asm
	ld.global.u8 	%rs19, [%rd31+-1];
	cvt.rn.f32.u16 	%f19, %rs19;
	mul.f32 	%f20, %f1, %f19;
	ld.global.u32 	%r28, [%rd38];
	and.b32  	%r29, %r28, 15;
	cvt.rn.f32.u32 	%f21, %r29;
	mul.f32 	%f22, %f1, %f21;
	sub.f32 	%f2, %f22, %f20;
	// begin inline asm
	{  cvt.rn.bf16.f32 %rs2, %f2;}

	// end inline asm
	st.global.u16 	[%rd28], %rs2;
	shr.u32 	%r30, %r28, 4;
	and.b32  	%r31, %r30, 15;
	cvt.rn.f32.u32 	%f23, %r31;
	mul.f32 	%f24, %f1, %f23;
	sub.f32 	%f3, %f24, %f20;
	// begin inline asm
	{  cvt.rn.bf16.f32 %rs3, %f3;}

	// end inline asm
	st.global.u16 	[%rd39+-2], %rs3;
	shr.u32 	%r32, %r28, 8;
	and.b32  	%r33, %r32, 15;
	cvt.rn.f32.u32 	%f25, %r33;
	mul.f32 	%f26, %f1, %f25;
	sub.f32 	%f4, %f26, %f20;
	// begin inline asm
	{  cvt.rn.bf16.f32 %rs4, %f4;}

	// end inline asm
	add.s64 	%rd42, %rd29, %rd7;
	st.global.u16 	[%rd42+-2], %rs4;
	shr.u32 	%r34, %r28, 12;
	and.b32  	%r35, %r34, 15;
	cvt.rn.f32.u32 	%f27, %r35;
	mul.f32 	%f28, %f1, %f27;
	sub.f32 	%f5, %f28, %f20;
	// begin inline asm
	{  cvt.rn.bf16.f32 %rs5, %f5;}

	// end inline asm
	mul.wide.s32 	%rd43, %r58, 6;
	add.s64 	%rd44, %rd29, %rd43;
	st.global.u16 	[%rd44+-2], %rs5;
	shr.u32 	%r36, %r28, 16;
	and.b32  	%r37, %r36, 15;
	cvt.rn.f32.u32 	%f29, %r37;
	mul.f32 	%f30, %f1, %f29;
	sub.f32 	%f6, %f30, %f20;
	// begin inline asm
	{  cvt.rn.bf16.f32 %rs6, %f6;}

	// end inline asm
	st.global.u16 	[%rd41+-2], %rs6;
	shr.u32 	%r38, %r28, 20;
	and.b32  	%r39, %r38, 15;
	cvt.rn.f32.u32 	%f31, %r39;
	mul.f32 	%f32, %f1, %f31;
	sub.f32 	%f7, %f32, %f20;
	// begin inline asm
	{  cvt.rn.bf16.f32 %rs7, %f7;}

	// end inline asm
	st.global.u16 	[%rd40+-2], %rs7;
	shr.u32 	%r40, %r28, 24;
	and.b32  	%r41, %r40, 15;
	cvt.rn.f32.u32 	%f33, %r41;
	mul.f32 	%f34, %f1, %f33;
	sub.f32 	%f8, %f34, %f20;
	// begin inline asm
	{  cvt.rn.bf16.f32 %rs8, %f8;}

	// end inline asm
	st.global.u16 	[%rd35+-2], %rs8;
	shr.u32 	%r42, %r28, 28;
	cvt.rn.f32.u32 	%f35, %r42;
	mul.f32 	%f36, %f1, %f35;
	sub.f32 	%f9, %f36, %f20;
	// begin inline asm
	{  cvt.rn.bf16.f32 %rs9, %f9;}

	// end inline asm
	st.global.u16 	[%rd32+-2], %rs9;
	ld.global.u16 	%rs10, [%rd34];
	// begin inline asm
	{  cvt.f32.f16 %f10, %rs10;}

	// end inline asm
	ld.global.u8 	%rs20, [%rd31];
	cvt.rn.f32.u16 	%f37, %rs20;
	mul.f32 	%f38, %f10, %f37;
	ld.global.u32 	%r43, [%rd38+4];
	and.b32  	%r44, %r43, 15;
	cvt.rn.f32.u32 	%f39, %r44;
	mul.f32 	%f40, %f10, %f39;
	sub.f32 	%f11, %f40, %f38;
	// begin inline asm
	{  cvt.rn.bf16.f32 %rs11, %f11;}

	// end inline asm
	st.global.u16 	[%rd28+2], %rs11;
	shr.u32 	%r45, %r43, 4;
	and.b32  	%r46, %r45, 15;
	cvt.rn.f32.u32 	%f41, %r46;
	mul.f32 	%f42, %f10, %f41;
	sub.f32 	%f12, %f42, %f38;
	// begin inline asm
	{  cvt.rn.bf16.f32 %rs12, %f12;}

	// end inline asm
	st.global.u16 	[%rd39], %rs12;
	shr.u32 	%r47, %r43, 8;
	and.b32  	%r48, %r47, 15;
	cvt.rn.f32.u32 	%f43, %r48;
	mul.f32 	%f44, %f10, %f43;
	sub.f32 	%f13, %f44, %f38;
	// begin inline asm
	{  cvt.rn.bf16.f32 %rs13, %f13;}

	// end inline asm
	st.global.u16 	[%rd42], %rs13;
	shr.u32 	%r49, %r43, 12;
	and.b32  	%r50, %r49, 15;
	cvt.rn.f32.u32 	%f45, %r50;
	mul.f32 	%f46, %f10, %f45;
	sub.f32 	%f14, %f46, %f38;
	// begin inline asm
	{  cvt.rn.bf16.f32 %rs14, %f14;}

	// end inline asm
	st.global.u16 	[%rd44], %rs14;
	shr.u32 	%r51, %r43, 16;
	and.b32  	%r52, %r51, 15;
	cvt.rn.f32.u32 	%f47, %r52;
	mul.f32 	%f48, %f10, %f47;
	sub.f32 	%f15, %f48, %f38;
	// begin inline asm
	{  cvt.rn.bf16.f32 %rs15, %f15;}

	// end inline asm
	st.global.u16 	[%rd41], %rs15;
	shr.u32 	%r53, %r43, 20;
	and.b32  	%r54, %r53, 15;
	cvt.rn.f32.u32 	%f49, %r54;
	mul.f32 	%f50, %f10, %f49;
	sub.f32 	%f16, %f50, %f38;
	// begin inline asm
	{  cvt.rn.bf16.f32 %rs16, %f16;}

	// end inline asm
	st.global.u16 	[%rd40], %rs16;
	shr.u32 	%r55, %r43, 24;
	and.b32  	%r56, %r55, 15;
	cvt.rn.f32.u32 	%f51, %r56;
	mul.f32 	%f52, %f10, %f51;
	sub.f32 	%f17, %f52, %f38;
	// begin inline asm
	{  cvt.rn.bf16.f32 %rs17, %f17;}

	// end inline asm
	st.global.u16 	[%rd35], %rs17;
	shr.u32 	%r57, %r43, 28;
	cvt.rn.f32.u32 	%f53, %r57;
	mul.f32 	%f54, %f10, %f53;
	sub.f32 	%f18, %f54, %f38;
	// begin inline asm
	{  cvt.rn.bf16.f32 %rs18, %f18;}

	// end inline asm
	st.global.u16 	[%rd32], %rs18;
	add.s32 	%r62, %r62, 2;
	add.s32 	%r61, %r61, 2;
	add.s32 	%r60, %r60, 2;
	add.s32 	%r59, %r59, 2;
	setp.ne.s32 	%p1, %r62, 8;
	@%p1 bra 	$L__BB5_1;
	ret;

}


// ===== COMPILED SASS (sm_100) =====

	.target	sm_100

	.elftype	@"ET_EXEC"


//--------------------- .note.nv.tkinfo           --------------------------
	.section	.note.nv.tkinfo,"",@"SHT_NOTE"
	.sectionflags	@"SHF_NOTE_NV_TKINFO"
	.tkinfo
        /*0018*/ 	.word	0x00000002
        /*0030*/ 	.string	""
        /*0030*/ 	.string	"ptxas"
        /*0030*/ 	.string	"Cuda compilation tools, release 13.0, V13.0.88"
        /*0030*/ 	.string	"Build cuda_13.0.r13.0/compiler.36424714_0"
        /*0030*/ 	.string	"-arch sm_100 -m 64 "



//--------------------- .note.nv.cuinfo           --------------------------
	.section	.note.nv.cuinfo,"",@"SHT_NOTE"
	.sectionflags	@"SHF_NOTE_NV_CUINFO"
        /*0018*/ 	.short	0x0002
        /*001a*/ 	.short	0x0064
        /*001c*/ 	.short	0x0082
	.zero		2


//--------------------- .nv.info                  --------------------------
	.section	.nv.info,"",@"SHT_CUDA_INFO"
	.align	4


	//----- nvinfo : EIATTR_REGCOUNT
	.align		4
        /*0000*/ 	.byte	0x04, 0x2f
        /*0002*/ 	.short	(.L_1 - .L_0)
	.align		4
.L_0:
        /*0004*/ 	.word	index@(_Z16matmul_q4_kernelI13__nv_bfloat16EvPKS0_PKjPKT_PKhPfiii)
        /*0008*/ 	.word	0x00000020


	//----- nvinfo : EIATTR_FRAME_SIZE
	.align		4
.L_1:
        /*000c*/ 	.byte	0x04, 0x11
        /*000e*/ 	.short	(.L_3 - .L_2)
	.align		4
.L_2:
        /*0010*/ 	.word	index@(_Z16matmul_q4_kernelI13__nv_bfloat16EvPKS0_PKjPKT_PKhPfiii)
        /*0014*/ 	.word	0x00000000


	//----- nvinfo : EIATTR_REGCOUNT
	.align		4
.L_3:
        /*0018*/ 	.byte	0x04, 0x2f
        /*001a*/ 	.short	(.L_5 - .L_4)
	.align		4
.L_4:
        /*001c*/ 	.word	index@(_Z16matmul_q4_kernelI6__halfEvPK13__nv_bfloat16PKjPKT_PKhPfiii)
        /*0020*/ 	.word	0x00000020


	//----- nvinfo : EIATTR_FRAME_SIZE
	.align		4
.L_5:
        /*0024*/ 	.byte	0x04, 0x11
        /*0026*/ 	.short	(.L_7 - .L_6)
	.align		4
.L_6:
        /*0028*/ 	.word	index@(_Z16matmul_q4_kernelI6__halfEvPK13__nv_bfloat16PKjPKT_PKhPfiii)
        /*002c*/ 	.word	0x00000000


	//----- nvinfo : EIATTR_REGCOUNT
	.align		4
.L_7:
        /*0030*/ 	.byte	0x04, 0x2f
        /*0032*/ 	.short	(.L_9 - .L_8)
	.align		4
.L_8:
        /*0034*/ 	.word	index@(_Z32populate_weight_kernel_transposeI13__nv_bfloat16EvPKjPKT_PKhPS0_iii)
        /*0038*/ 	.word	0x0000001d


	//----- nvinfo : EIATTR_FRAME_SIZE
	.align		4
.L_9:
        /*003c*/ 	.byte	0x04, 0x11
        /*003e*/ 	.short	(.L_11 - .L_10)
	.align		4
.L_10:
        /*0040*/ 	.word	index@(_Z32populate_weight_kernel_transposeI13__nv_bfloat16EvPKjPKT_PKhPS0_iii)
        /*0044*/ 	.word	0x00000000


	//----- nvinfo : EIATTR_REGCOUNT
	.align		4
.L_11:
        /*0048*/ 	.byte	0x04, 0x2f
        /*004a*/ 	.short	(.L_13 - .L_12)
	.align		4
.L_12:
        /*004c*/ 	.word	index@(_Z32populate_weight_kernel_transposeI6__halfEvPKjPKT_PKhP13__nv_bfloat16iii)
        /*0050*/ 	.word	0x0000001d


	//----- nvinfo : EIATTR_FRAME_SIZE
	.align		4
.L_13:
        /*0054*/ 	.byte	0x04, 0x11
        /*0056*/ 	.short	(.L_15 - .L_14)
	.align		4
.L_14:
        /*0058*/ 	.word	index@(_Z32populate_weight_kernel_transposeI6__halfEvPKjPKT_PKhP13__nv_bfloat16iii)
        /*005c*/ 	.word	0x00000000


	//----- nvinfo : EIATTR_REGCOUNT
	.align		4
.L_15:
        /*0060*/ 	.byte	0x04, 0x2f
        /*0062*/ 	.short	(.L_17 - .L_16)
	.align		4
.L_16:
        /*0064*/ 	.word	index@(_Z22populate_weight_kernelI13__nv_bfloat16EvPKjPKT_PKhPS0_iii)
        /*0068*/ 	.word	0x00000028


	//----- nvinfo : EIATTR_FRAME_SIZE
	.align		4
.L_17:
        /*006c*/ 	.byte	0x04, 0x11
        /*006e*/ 	.short	(.L_19 - .L_18)
	.align		4
.L_18:
        /*0070*/ 	.word	index@(_Z22populate_weight_kernelI13__nv_bfloat16EvPKjPKT_PKhPS0_iii)
        /*0074*/ 	.word	0x00000000


	//----- nvinfo : EIATTR_REGCOUNT
	.align		4
.L_19:
        /*0078*/ 	.byte	0x04, 0x2f
        /*007a*/ 	.short	(.L_21 - .L_20)
	.align		4
.L_20:
        /*007c*/ 	.word	index@(_Z22populate_weight_kernelI6__halfEvPKjPKT_PKhP13__nv_bfloat16iii)
        /*0080*/ 	.word	0x00000028


	//----- nvinfo : EIATTR_FRAME_SIZE
	.align		4
.L_21:
        /*0084*/ 	.byte	0x04, 0x11
        /*0086*/ 	.short	(.L_23 - .L_22)
	.align		4
.L_22:
        /*0088*/ 	.word	index@(_Z22populate_weight_kernelI6__halfEvPKjPKT_PKhP13__nv_bfloat16iii)
        /*008c*/ 	.word	0x00000000


	//----- nvinfo : EIATTR_MIN_STACK_SIZE
	.align		4
.L_23:
        /*0090*/ 	.byte	0x04, 0x12
        /*0092*/ 	.short	(.L_25 - .L_24)
	.align		4
.L_24:
        /*0094*/ 	.word	index@(_Z22populate_weight_kernelI6__halfEvPKjPKT_PKhP13__nv_bfloat16iii)
        /*0098*/ 	.word	0x00000000


	//----- nvinfo : EIATTR_MIN_STACK_SIZE
	.align		4
.L_25:
        /*009c*/ 	.byte	0x04, 0x12
        /*009e*/ 	.short	(.L_27 - .L_26)
	.align		4
.L_26:
        /*00a0*/ 	.word	index@(_Z22populate_weight_kernelI13__nv_bfloat16EvPKjPKT_PKhPS0_iii)
        /*00a4*/ 	.word	0x00000000


	//----- nvinfo : EIATTR_MIN_STACK_SIZE
	.align		4
.L_27:
        /*00a8*/ 	.byte	0x04, 0x12
        /*00aa*/ 	.short	(.L_29 - .L_28)
	.align		4
.L_28:
        /*00ac*/ 	.word	index@(_Z32populate_weight_kernel_transposeI6__halfEvPKjPKT_PKhP13__nv_bfloat16iii)
        /*00b0*/ 	.word	0x00000000


	//----- nvinfo : EIATTR_MIN_STACK_SIZE
	.align		4
.L_29:
        /*00b4*/ 	.byte	0x04, 0x12
        /*00b6*/ 	.short	(.L_31 - .L_30)
	.align		4
.L_30:
        /*00b8*/ 	.word	index@(_Z32populate_weight_kernel_transposeI13__nv_bfloat16EvPKjPKT_PKhPS0_iii)
        /*00bc*/ 	.word	0x00000000


	//----- nvinfo : EIATTR_MIN_STACK_SIZE
	.align		4
.L_31:
        /*00c0*/ 	.byte	0x04, 0x12
        /*00c2*/ 	.short	(.L_33 - .L_32)
	.align		4
.L_32:
        /*00c4*/ 	.word	index@(_Z16matmul_q4_kernelI6__halfEvPK13__nv_bfloat16PKjPKT_PKhPfiii)
        /*00c8*/ 	.word	0x00000000


	//----- nvinfo : EIATTR_MIN_STACK_SIZE
	.align		4
.L_33:
        /*00cc*/ 	.byte	0x04, 0x12
        /*00ce*/ 	.short	(.L_35 - .L_34)
	.align		4
.L_34:
        /*00d0*/ 	.word	index@(_Z16matmul_q4_kernelI13__nv_bfloat16EvPKS0_PKjPKT_PKhPfiii)
        /*00d4*/ 	.word	0x00000000
.L_35:


//--------------------- .nv.compat                --------------------------
	.section	.nv.compat,"",@"SHT_CUDA_COMPAT_INFO"
	.align	4
        /*0000*/ 	.byte	0x02, 0x09, 0x00, 0x00, 0x02, 0x02, 0x01, 0x00, 0x02, 0x05, 0x05, 0x00, 0x03, 0x07, 0x01, 0x01
        /*0010*/ 	.byte	0x02, 0x03, 0x00, 0x00, 0x02, 0x06, 0x01, 0x00, 0x04, 0x0b, 0x08, 0x00, 0x09, 0x00, 0x00, 0x00
        /*0020*/ 	.byte	0x00, 0x00, 0x00, 0x00


//--------------------- .nv.info._Z22populate_weight_kernelI6__halfEvPKjPKT_PKhP13__nv_bfloat16iii --------------------------
	.section	.nv.info._Z22populate_weight_kernelI6__halfEvPKjPKT_PKhP13__nv_bfloat16iii,"",@"SHT_CUDA_INFO"
	.sectionflags	@""
	.align	4


	//----- nvinfo : EIATTR_CUDA_API_VERSION
	.align		4
        /*0000*/ 	.byte	0x04, 0x37
        /*0002*/ 	.short	(.L_37 - .L_36)
.L_36:
        /*0004*/ 	.word	0x00000082


	//----- nvinfo : EIATTR_KPARAM_INFO
	.align		4
.L_37:
        /*0008*/ 	.byte	0x04, 0x17
        /*000a*/ 	.short	(.L_39 - .L_38)
.L_38:
        /*000c*/ 	.word	0x00000000
        /*0010*/ 	.short	0x0006
        /*0012*/ 	.short	0x0028
        /*0014*/ 	.byte	0x00, 0xf0, 0x11, 0x00


	//----- nvinfo : EIATTR_KPARAM_INFO
	.align		4
.L_39:
        /*0018*/ 	.byte	0x04, 0x17
        /*001a*/ 	.short	(.L_41 - .L_40)
.L_40:
        /*001c*/ 	.word	0x00000000
        /*0020*/ 	.short	0x0005
        /*0022*/ 	.short	0x0024
        /*0024*/ 	.byte	0x00, 0xf0, 0x11, 0x00


	//----- nvinfo : EIATTR_KPARAM_INFO
	.align		4
.L_41:
        /*0028*/ 	.byte	0x04, 0x17
        /*002a*/ 	.short	(.L_43 - .L_42)
.L_42:
        /*002c*/ 	.word	0x00000000
        /*0030*/ 	.short	0x0004
        /*0032*/ 	.short	0x0020
        /*0034*/ 	.byte	0x00, 0xf0, 0x11, 0x00


	//----- nvinfo : EIATTR_KPARAM_INFO
	.align		4
.L_43:
        /*0038*/ 	.byte	0x04, 0x17
        /*003a*/ 	.short	(.L_45 - .L_44)
.L_44:
        /*003c*/ 	.word	0x00000000
        /*0040*/ 	.short	0x0003
        /*0042*/ 	.short	0x0018
        /*0044*/ 	.byte	0x00, 0xf5, 0x21, 0x00


	//----- nvinfo : EIATTR_KPARAM_INFO
	.align		4
.L_45:
        /*0048*/ 	.byte	0x04, 0x17
        /*004a*/ 	.short	(.L_47 - .L_46)
.L_46:
        /*004c*/ 	.word	0x00000000
        /*0050*/ 	.short	0x0002
        /*0052*/ 	.short	0x0010
        /*0054*/ 	.byte	0x00, 0xf5, 0x21, 0x00


	//----- nvinfo : EIATTR_KPARAM_INFO
	.align		4
.L_47:
        /*0058*/ 	.byte	0x04, 0x17
        /*005a*/ 	.short	(.L_49 - .L_48)
.L_48:
        /*005c*/ 	.word	0x00000000
        /*0060*/ 	.short	0x0001
        /*0062*/ 	.short	0x0008
        /*0064*/ 	.byte	0x00, 0xf5, 0x21, 0x00


	//----- nvinfo : EIATTR_KPARAM_INFO
	.align		4
.L_49:
        /*0068*/ 	.byte	0x04, 0x17
        /*006a*/ 	.short	(.L_51 - .L_50)
.L_50:
        /*006c*/ 	.word	0x00000000
        /*0070*/ 	.short	0x0000
        /*0072*/ 	.short	0x0000
        /*0074*/ 	.byte	0x00, 0xf5, 0x21, 0x00


	//----- nvinfo : EIATTR_SPARSE_MMA_MASK
	.align		4
.L_51:
        /*0078*/ 	.byte	0x03, 0x50
        /*007a*/ 	.short	0x0000


	//----- nvinfo : EIATTR_MAXREG_COUNT
	.align		4
        /*007c*/ 	.byte	0x03, 0x1b
        /*007e*/ 	.short	0x00ff


	//----- nvinfo : EIATTR_MERCURY_ISA_VERSION
	.align		4
        /*0080*/ 	.byte	0x03, 0x5f
        /*0082*/ 	.short	0x0101


	//----- nvinfo : EIATTR_VRC_CTA_INIT_COUNT
	.align		4
        /*0084*/ 	.byte	0x02, 0x4a
	.zero		1
	.zero		1


	//----- nvinfo : EIATTR_EXIT_INSTR_OFFSETS
	.align		4
        /*0088*/ 	.byte	0x04, 0x1c
        /*008a*/ 	.short	(.L_53 - .L_52)


	//   ....[0]....
.L_52:
        /*008c*/ 	.word	0x00000b90


	//----- nvinfo : EIATTR_CBANK_PARAM_SIZE
	.align		4
.L_53:
        /*0090*/ 	.byte	0x03, 0x19
        /*0092*/ 	.short	0x002c


	//----- nvinfo : EIATTR_PARAM_CBANK
	.align		4
        /*0094*/ 	.byte	0x04, 0x0a
        /*0096*/ 	.short	(.L_55 - .L_54)
	.align		4
.L_54:
        /*0098*/ 	.word	index@(.nv.constant0._Z22populate_weight_kernelI6__halfEvPKjPKT_PKhP13__nv_bfloat16iii)
        /*009c*/ 	.short	0x0380
        /*009e*/ 	.short	0x002c


	//----- nvinfo : EIATTR_SW_WAR
	.align		4
.L_55:
        /*00a0*/ 	.byte	0x04, 0x36
        /*00a2*/ 	.short	(.L_57 - .L_56)
.L_56:
        /*00a4*/ 	.word	0x00000008
.L_57:


//--------------------- .nv.info._Z22populate_weight_kernelI13__nv_bfloat16EvPKjPKT_PKhPS0_iii --------------------------
	.section	.nv.info._Z22populate_weight_kernelI13__nv_bfloat16EvPKjPKT_PKhPS0_iii,"",@"SHT_CUDA_INFO"
	.sectionflags	@""
	.align	4


	//----- nvinfo : EIATTR_CUDA_API_VERSION
	.align		4
        /*0000*/ 	.byte	0x04, 0x37
        /*0002*/ 	.short	(.L_59 - .L_58)
.L_58:
        /*0004*/ 	.word	0x00000082


	//----- nvinfo : EIATTR_KPARAM_INFO
	.align		4
.L_59:
        /*0008*/ 	.byte	0x04, 0x17
        /*000a*/ 	.short	(.L_61 - .L_60)
.L_60:
        /*000c*/ 	.word	0x00000000
        /*0010*/ 	.short	0x0006
        /*0012*/ 	.short	0x0028
        /*0014*/ 	.byte	0x00, 0xf0, 0x11, 0x00


	//----- nvinfo : EIATTR_KPARAM_INFO
	.align		4
.L_61:
        /*0018*/ 	.byte	0x04, 0x17
        /*001a*/ 	.short	(.L_63 - .L_62)
.L_62:
        /*001c*/ 	.word	0x00000000
        /*0020*/ 	.short	0x0005
        /*0022*/ 	.short	0x0024
        /*0024*/ 	.byte	0x00, 0xf0, 0x11, 0x00


	//----- nvinfo : EIATTR_KPARAM_INFO
	.align		4
.L_63:
        /*0028*/ 	.byte	0x04, 0x17
        /*002a*/ 	.short	(.L_65 - .L_64)
.L_64:
        /*002c*/ 	.word	0x00000000
        /*0030*/ 	.short	0x0004
        /*0032*/ 	.short	0x0020
        /*0034*/ 	.byte	0x00, 0xf0, 0x11, 0x00


	//----- nvinfo : EIATTR_KPARAM_INFO
	.align		4
.L_65:
        /*0038*/ 	.byte	0x04, 0x17
        /*003a*/ 	.short	(.L_67 - .L_66)
.L_66:
        /*003c*/ 	.word	0x00000000
        /*0040*/ 	.short	0x0003
        /*0042*/ 	.short	0x0018
        /*0044*/ 	.byte	0x00, 0xf5, 0x21, 0x00


	//----- nvinfo : EIATTR_KPARAM_INFO
	.align		4
.L_67:
        /*0048*/ 	.byte	0x04, 0x17
        /*004a*/ 	.short	(.L_69 - .L_68)
.L_68:
        /*004c*/ 	.word	0x00000000
        /*0050*/ 	.short	0x0002
        /*0052*/ 	.short	0x0010
        /*0054*/ 	.byte	0x00, 0xf5, 0x21, 0x00


	//----- nvinfo : EIATTR_KPARAM_INFO
	.align		4
.L_69:
        /*0058*/ 	.byte	0x04, 0x17
        /*005a*/ 	.short	(.L_71 - .L_70)
.L_70:
        /*005c*/ 	.word	0x00000000
        /*0060*/ 	.short	0x0001
        /*0062*/ 	.short	0x0008
        /*0064*/ 	.byte	0x00, 0xf5, 0x21, 0x00


	//----- nvinfo : EIATTR_KPARAM_INFO
	.align		4
.L_71:
        /*0068*/ 	.byte	0x04, 0x17
        /*006a*/ 	.short	(.L_73 - .L_72)
.L_72:
        /*006c*/ 	.word	0x00000000
        /*0070*/ 	.short	0x0000
        /*0072*/ 	.short	0x0000
        /*0074*/ 	.byte	0x00, 0xf5, 0x21, 0x00


	//----- nvinfo : EIATTR_SPARSE_MMA_MASK
	.align		4
.L_73:
        /*0078*/ 	.byte	0x03, 0x50
        /*007a*/ 	.short	0x0000


	//----- nvinfo : EIATTR_MAXREG_COUNT
	.align		4
        /*007c*/ 	.byte	0x03, 0x1b
        /*007e*/ 	.short	0x00ff


	//----- nvinfo : EIATTR_MERCURY_ISA_VERSION
	.align		4
        /*0080*/ 	.byte	0x03, 0x5f
        /*0082*/ 	.short	0x0101


	//----- nvinfo : EIATTR_VRC_CTA_INIT_COUNT
	.align		4
        /*0084*/ 	.byte	0x02, 0x4a
	.zero		1
	.zero		1


	//----- nvinfo : EIATTR_EXIT_INSTR_OFFSETS
	.align		4
        /*0088*/ 	.byte	0x04, 0x1c
        /*008a*/ 	.short	(.L_75 - .L_74)


	//   ....[0]....
.L_74:
        /*008c*/ 	.word	0x00000b90


	//----- nvinfo : EIATTR_CBANK_PARAM_SIZE
	.align		4
.L_75:
        /*0090*/ 	.byte	0x03, 0x19
        /*0092*/ 	.short	0x002c


	//----- nvinfo : EIATTR_PARAM_CBANK
	.align		4
        /*0094*/ 	.byte	0x04, 0x0a
        /*0096*/ 	.short	(.L_77 - .L_76)
	.align		4
.L_76:
        /*0098*/ 	.word	index@(.nv.constant0._Z22populate_weight_kernelI13__nv_bfloat16EvPKjPKT_PKhPS0_iii)
        /*009c*/ 	.short	0x0380
        /*009e*/ 	.short	0x002c


	//----- nvinfo : EIATTR_SW_WAR
	.align		4
.L_77:
        /*00a0*/ 	.byte	0x04, 0x36
        /*00a2*/ 	.short	(.L_79 - .L_78)
.L_78:
        /*00a4*/ 	.word	0x00000008
.L_79:


//--------------------- .nv.info._Z32populate_weight_kernel_transposeI6__halfEvPKjPKT_PKhP13__nv_bfloat16iii --------------------------
	.section	.nv.info._Z32populate_weight_kernel_transposeI6__halfEvPKjPKT_PKhP13__nv_bfloat16iii,"",@"SHT_CUDA_INFO"
	.sectionflags	@""
	.align	4


	//----- nvinfo : EIATTR_CUDA_API_VERSION
	.align		4
        /*0000*/ 	.byte	0x04, 0x37
        /*0002*/ 	.short	(.L_81 - .L_80)
.L_80:
        /*0004*/ 	.word	0x00000082


	//----- nvinfo : EIATTR_KPARAM_INFO
	.align		4
.L_81:
        /*0008*/ 	.byte	0x04, 0x17
        /*000a*/ 	.short	(.L_83 - .L_82)
.L_82:
        /*000c*/ 	.word	0x00000000
        /*0010*/ 	.short	0x0006
        /*0012*/ 	.short	0x0028
        /*0014*/ 	.byte	0x00, 0xf0, 0x11, 0x00


	//----- nvinfo : EIATTR_KPARAM_INFO
	.align		4
.L_83:
        /*0018*/ 	.byte	0x04, 0x17
        /*001a*/ 	.short	(.L_85 - .L_84)
.L_84:
        /*001c*/ 	.word	0x00000000
        /*0020*/ 	.short	0x0005
        /*0022*/ 	.short	0x0024
        /*0024*/ 	.byte	0x00, 0xf0, 0x11, 0x00


	//----- nvinfo : EIATTR_KPARAM_INFO
	.align		4
.L_85:
        /*0028*/ 	.byte	0x04, 0x17
        /*002a*/ 	.short	(.L_87 - .L_86)
.L_86:
        /*002c*/ 	.word	0x00000000
        /*0030*/ 	.short	0x0004
        /*0032*/ 	.short	0x0020
        /*0034*/ 	.byte	0x00, 0xf0, 0x11, 0x00


	//----- nvinfo : EIATTR_KPARAM_INFO
	.align		4
.L_87:
        /*0038*/ 	.byte	0x04, 0x17
        /*003a*/ 	.short	(.L_89 - .L_88)
.L_88:
        /*003c*/ 	.word	0x00000000
        /*0040*/ 	.short	0x0003
        /*0042*/ 	.short	0x0018
        /*0044*/ 	.byte	0x00, 0xf5, 0x21, 0x00


	//----- nvinfo : EIATTR_KPARAM_INFO
	.align		4
.L_89:
        /*0048*/ 	.byte	0x04, 0x17
        /*004a*/ 	.short	(.L_91 - .L_90)
.L_90:
        /*004c*/ 	.word	0x00000000
        /*0050*/ 	.short	0x0002
        /*0052*/ 	.short	0x0010
        /*0054*/ 	.byte	0x00, 0xf5, 0x21, 0x00


	//----- nvinfo : EIATTR_KPARAM_INFO
	.align		4
.L_91:
        /*0058*/ 	.byte	0x04, 0x17
        /*005a*/ 	.short	(.L_93 - .L_92)
.L_92:
        /*005c*/ 	.word	0x00000000
        /*0060*/ 	.short	0x0001
        /*0062*/ 	.short	0x0008
        /*0064*/ 	.byte	0x00, 0xf5, 0x21, 0x00


	//----- nvinfo : EIATTR_KPARAM_INFO
	.align		4
.L_93:
        /*0068*/ 	.byte	0x04, 0x17
        /*006a*/ 	.short	(.L_95 - .L_94)
.L_94:
        /*006c*/ 	.word	0x00000000
        /*0070*/ 	.short	0x0000
        /*0072*/ 	.short	0x0000
        /*0074*/ 	.byte	0x00, 0xf5, 0x21, 0x00


	//----- nvinfo : EIATTR_SPARSE_MMA_MASK
	.align		4
.L_95:
        /*0078*/ 	.byte	0x03, 0x50
        /*007a*/ 	.short	0x0000


	//----- nvinfo : EIATTR_MAXREG_COUNT
	.align		4
        /*007c*/ 	.byte	0x03, 0x1b
        /*007e*/ 	.short	0x00ff


	//----- nvinfo : EIATTR_MERCURY_ISA_VERSION
	.align		4
        /*0080*/ 	.byte	0x03, 0x5f
        /*0082*/ 	.short	0x0101


	//----- nvinfo : EIATTR_VRC_CTA_INIT_COUNT
	.align		4
        /*0084*/ 	.byte	0x02, 0x4a
	.zero		1
	.zero		1


	//----- nvinfo : EIATTR_EXIT_INSTR_OFFSETS
	.align		4
        /*0088*/ 	.byte	0x04, 0x1c
        /*008a*/ 	.short	(.L_97 - .L_96)


	//   ....[0]....
.L_96:
        /*008c*/ 	.word	0x00000ad0


	//----- nvinfo : EIATTR_CBANK_PARAM_SIZE
	.align		4
.L_97:
        /*0090*/ 	.byte	0x03, 0x19
        /*0092*/ 	.short	0x002c


	//----- nvinfo : EIATTR_PARAM_CBANK
	.align		4
        /*0094*/ 	.byte	0x04, 0x0a
        /*0096*/ 	.short	(.L_99 - .L_98)
	.align		4
.L_98:
        /*0098*/ 	.word	index@(.nv.constant0._Z32populate_weight_kernel_transposeI6__halfEvPKjPKT_PKhP13__nv_bfloat16iii)
        /*009c*/ 	.short	0x0380
        /*009e*/ 	.short	0x002c


	//----- nvinfo : EIATTR_SW_WAR
	.align		4
.L_99:
        /*00a0*/ 	.byte	0x04, 0x36
        /*00a2*/ 	.short	(.L_101 - .L_100)
.L_100:
        /*00a4*/ 	.word	0x00000008
.L_101:


//--------------------- .nv.info._Z32populate_weight_kernel_transposeI13__nv_bfloat16EvPKjPKT_PKhPS0_iii --------------------------
	.section	.nv.info._Z32populate_weight_kernel_transposeI13__nv_bfloat16EvPKjPKT_PKhPS0_iii,"",@"SHT_CUDA_INFO"
	.sectionflags	@""
	.align	4


	//----- nvinfo : EIATTR_CUDA_API_VERSION
	.align		4
        /*0000*/ 	.byte	0x04, 0x37
        /*0002*/ 	.short	(.L_103 - .L_102)
.L_102:
        /*0004*/ 	.word	0x00000082


	//----- nvinfo : EIATTR_KPARAM_INFO
	.align		4
.L_103:
        /*0008*/ 	.byte	0x04, 0x17
        /*000a*/ 	.short	(.L_105 - .L_104)
.L_104:
        /*000c*/ 	.word	0x00000000
        /*0010*/ 	.short	0x0006
        /*0012*/ 	.short	0x0028
        /*0014*/ 	.byte	0x00, 0xf0, 0x11, 0x00


	//----- nvinfo : EIATTR_KPARAM_INFO
	.align		4
.L_105:
        /*0018*/ 	.byte	0x04, 0x17
        /*001a*/ 	.short	(.L_107 - .L_106)
.L_106:
        /*001c*/ 	.word	0x00000000
        /*0020*/ 	.short	0x0005
        /*0022*/ 	.short	0x0024
        /*0024*/ 	.byte	0x00, 0xf0, 0x11, 0x00


	//----- nvinfo : EIATTR_KPARAM_INFO
	.align		4
.L_107:
        /*0028*/ 	.byte	0x04, 0x17
        /*002a*/ 	.short	(.L_109 - .L_108)
.L_108:
        /*002c*/ 	.word	0x00000000
        /*0030*/ 	.short	0x0004
        /*0032*/ 	.short	0x0020
        /*0034*/ 	.byte	0x00, 0xf0, 0x11, 0x00


	//----- nvinfo : EIATTR_KPARAM_INFO
	.align		4
.L_109:
        /*0038*/ 	.byte	0x04, 0x17
        /*003a*/ 	.short	(.L_111 - .L_110)
.L_110:
        /*003c*/ 	.word	0x00000000
        /*0040*/ 	.short	0x0003
        /*0042*/ 	.short	0x0018
        /*0044*/ 	.byte	0x00, 0xf5, 0x21, 0x00


	//----- nvinfo : EIATTR_KPARAM_INFO
	.align		4
.L_111:
        /*0048*/ 	.byte	0x04, 0x17
        /*004a*/ 	.short	(.L_113 - .L_112)
.L_112:
        /*004c*/ 	.word	0x00000000
        /*0050*/ 	.short	0x0002
        /*0052*/ 	.short	0x0010
        /*0054*/ 	.byte	0x00, 0xf5, 0x21, 0x00


	//----- nvinfo : EIATTR_KPARAM_INFO
	.align		4
.L_113:
        /*0058*/ 	.byte	0x04, 0x17
        /*005a*/ 	.short	(.L_115 - .L_114)
.L_114:
        /*005c*/ 	.word	0x00000000
        /*0060*/ 	.short	0x0001
        /*0062*/ 	.short	0x0008
        /*0064*/ 	.byte	0x00, 0xf5, 0x21, 0x00


	//----- nvinfo : EIATTR_KPARAM_INFO
	.align		4
.L_115:
        /*0068*/ 	.byte	0x04, 0x17
        /*006a*/ 	.short	(.L_117 - .L_116)
.L_116:
        /*006c*/ 	.word	0x00000000
        /*0070*/ 	.short	0x0000
        /*0072*/ 	.short	0x0000
        /*0074*/ 	.byte	0x00, 0xf5, 0x21, 0x00


	//----- nvinfo : EIATTR_SPARSE_MMA_MASK
	.align		4
.L_117:
        /*0078*/ 	.byte	0x03, 0x50
        /*007a*/ 	.short	0x0000


	//----- nvinfo : EIATTR_MAXREG_COUNT
	.align		4
        /*007c*/ 	.byte	0x03, 0x1b
        /*007e*/ 	.short	0x00ff


	//----- nvinfo : EIATTR_MERCURY_ISA_VERSION
	.align		4
        /*0080*/ 	.byte	0x03, 0x5f
        /*0082*/ 	.short	0x0101


	//----- nvinfo : EIATTR_VRC_CTA_INIT_COUNT
	.align		4
        /*0084*/ 	.byte	0x02, 0x4a
	.zero		1
	.zero		1


	//----- nvinfo : EIATTR_EXIT_INSTR_OFFSETS
	.align		4
        /*0088*/ 	.byte	0x04, 0x1c
        /*008a*/ 	.short	(.L_119 - .L_118)


	//   ....[0]....
.L_118:
        /*008c*/ 	.word	0x00000ad0


	//----- nvinfo : EIATTR_CBANK_PARAM_SIZE
	.align		4
.L_119:
        /*0090*/ 	.byte	0x03, 0x19
        /*0092*/ 	.short	0x002c


	//----- nvinfo : EIATTR_PARAM_CBANK
	.align		4
        /*0094*/ 	.byte	0x04, 0x0a
        /*0096*/ 	.short	(.L_121 - .L_120)
	.align		4
.L_120:
        /*0098*/ 	.word	index@(.nv.constant0._Z32populate_weight_kernel_transposeI13__nv_bfloat16EvPKjPKT_PKhPS0_iii)
        /*009c*/ 	.short	0x0380
        /*009e*/ 	.short	0x002c


	//----- nvinfo : EIATTR_SW_WAR
	.align		4
.L_121:
        /*00a0*/ 	.byte	0x04, 0x36
        /*00a2*/ 	.short	(.L_123 - .L_122)
.L_122:
        /*00a4*/ 	.word	0x00000008
.L_123:


//--------------------- .nv.info._Z16matmul_q4_kernelI6__halfEvPK13__nv_bfloat16PKjPKT_PKhPfiii --------------------------
	.section	.nv.info._Z16matmul_q4_kernelI6__halfEvPK13__nv_bfloat16PKjPKT_PKhPfiii,"",@"SHT_CUDA_INFO"
	.sectionflags	@""
	.align	4


	//----- nvinfo : EIATTR_CUDA_API_VERSION
	.align		4
        /*0000*/ 	.byte	0x04, 0x37
        /*0002*/ 	.short	(.L_125 - .L_124)
.L_124:
        /*0004*/ 	.word	0x00000082


	//----- nvinfo : EIATTR_KPARAM_INFO
	.align		4
.L_125:
        /*0008*/ 	.byte	0x04, 0x17
        /*000a*/ 	.short	(.L_127 - .L_126)
.L_126:
        /*000c*/ 	.word	0x00000000
        /*0010*/ 	.short	0x0007
        /*0012*/ 	.short	0x0030
        /*0014*/ 	.byte	0x00, 0xf0, 0x11, 0x00


	//----- nvinfo : EIATTR_KPARAM_INFO
	.align		4
.L_127:
        /*0018*/ 	.byte	0x04, 0x17
        /*001a*/ 	.short	(.L_129 - .L_128)
.L_128:
        /*001c*/ 	.word	0x00000000
        /*0020*/ 	.short	0x0006
        /*0022*/ 	.short	0x002c
        /*0024*/ 	.byte	0x00, 0xf0, 0x11, 0x00


	//----- nvinfo : EIATTR_KPARAM_INFO
	.align		4
.L_129:
        /*0028*/ 	.byte	0x04, 0x17
        /*002a*/ 	.short	(.L_131 - .L_130)
.L_130:
        /*002c*/ 	.word	0x00000000
        /*0030*/ 	.short	0x0005
        /*0032*/ 	.short	0x0028
        /*0034*/ 	.byte	0x00, 0xf0, 0x11, 0x00


	//----- nvinfo : EIATTR_KPARAM_INFO
	.align		4
.L_131:
        /*0038*/ 	.byte	0x04, 0x17
        /*003a*/ 	.short	(.L_133 - .L_132)
.L_132:
        /*003c*/ 	.word	0x00000000
        /*0040*/ 	.short	0x0004
        /*0042*/ 	.short	0x0020
        /*0044*/ 	.byte	0x00, 0xf5, 0x21, 0x00


	//----- nvinfo : EIATTR_KPARAM_INFO
	.align		4
.L_133:
        /*0048*/ 	.byte	0x04, 0x17
        /*004a*/ 	.short	(.L_135 - .L_134)
.L_134:
        /*004c*/ 	.word	0x00000000
        /*0050*/ 	.short	0x0003
        /*0052*/ 	.short	0x0018
        /*0054*/ 	.byte	0x00, 0xf5, 0x21, 0x00


	//----- nvinfo : EIATTR_KPARAM_INFO
	.align		4
.L_135:
        /*0058*/ 	.byte	0x04, 0x17
        /*005a*/ 	.short	(.L_137 - .L_136)
.L_136:
        /*005c*/ 	.word	0x00000000
        /*0060*/ 	.short	0x0002
        /*0062*/ 	.short	0x0010
        /*0064*/ 	.byte	0x00, 0xf5, 0x21, 0x00


	//----- nvinfo : EIATTR_KPARAM_INFO
	.align		4
.L_137:
        /*0068*/ 	.byte	0x04, 0x17
        /*006a*/ 	.short	(.L_139 - .L_138)
.L_138:
        /*006c*/ 	.word	0x00000000
        /*0070*/ 	.short	0x0001
        /*0072*/ 	.short	0x0008
        /*0074*/ 	.byte	0x00, 0xf5, 0x21, 0x00


	//----- nvinfo : EIATTR_KPARAM_INFO
	.align		4
.L_139:
        /*0078*/ 	.byte	0x04, 0x17
        /*007a*/ 	.short	(.L_141 - .L_140)
.L_140:
        /*007c*/ 	.word	0x00000000
        /*0080*/ 	.short	0x0000
        /*0082*/ 	.short	0x0000
        /*0084*/ 	.byte	0x00, 0xf5, 0x21, 0x00


	//----- nvinfo : EIATTR_SPARSE_MMA_MASK
	.align		4
.L_141:
        /*0088*/ 	.byte	0x03, 0x50
        /*008a*/ 	.short	0x0000


	//----- nvinfo : EIATTR_MAXREG_COUNT
	.align		4
        /*008c*/ 	.byte	0x03, 0x1b
        /*008e*/ 	.short	0x00ff


	//----- nvinfo : EIATTR_NUM_BARRIERS
	.align		4
        /*0090*/ 	.byte	0x02, 0x4c
        /*0092*/ 	.byte	0x01
	.zero		1


	//----- nvinfo : EIATTR_MERCURY_ISA_VERSION
	.align		4
        /*0094*/ 	.byte	0x03, 0x5f
        /*0096*/ 	.short	0x0101


	//----- nvinfo : EIATTR_VRC_CTA_INIT_COUNT
	.align		4
        /*0098*/ 	.byte	0x02, 0x4a
	.zero		1
	.zero		1


	//----- nvinfo : EIATTR_EXIT_INSTR_OFFSETS
	.align		4
        /*009c*/ 	.byte	0x04, 0x1c
        /*009e*/ 	.short	(.L_143 - .L_142)


	//   ....[0]....
.L_142:
        /*00a0*/ 	.word	0x000038a0


	//----- nvinfo : EIATTR_CBANK_PARAM_SIZE
	.align		4
.L_143:
        /*00a4*/ 	.byte	0x03, 0x19
        /*00a6*/ 	.short	0x0034


	//----- nvinfo : EIATTR_PARAM_CBANK
	.align		4
        /*00a8*/ 	.byte	0x04, 0x0a
        /*00aa*/ 	.short	(.L_145 - .L_144)
	.align		4
.L_144:
        /*00ac*/ 	.word	index@(.nv.constant0._Z16matmul_q4_kernelI6__halfEvPK13__nv_bfloat16PKjPKT_PKhPfiii)
        /*00b0*/ 	.short	0x0380
        /*00b2*/ 	.short	0x0034


	//----- nvinfo : EIATTR_SW_WAR
	.align		4
.L_145:
        /*00b4*/ 	.byte	0x04, 0x36
        /*00b6*/ 	.short	(.L_147 - .L_146)
.L_146:
        /*00b8*/ 	.word	0x00000008
.L_147:


//--------------------- .nv.info._Z16matmul_q4_kernelI13__nv_bfloat16EvPKS0_PKjPKT_PKhPfiii --------------------------
	.section	.nv.info._Z16matmul_q4_kernelI13__nv_bfloat16EvPKS0_PKjPKT_PKhPfiii,"",@"SHT_CUDA_INFO"
	.sectionflags	@""
	.align	4


	//----- nvinfo : EIATTR_CUDA_API_VERSION
	.align		4
        /*0000*/ 	.byte	0x04, 0x37
        /*0002*/ 	.short	(.L_149 - .L_148)
.L_148:
        /*0004*/ 	.word	0x00000082


	//----- nvinfo : EIATTR_KPARAM_INFO
	.align		4
.L_149:
        /*0008*/ 	.byte	0x04, 0x17
        /*000a*/ 	.short	(.L_151 - .L_150)
.L_150:
        /*000c*/ 	.word	0x00000000
        /*0010*/ 	.short	0x0007
        /*0012*/ 	.short	0x0030
        /*0014*/ 	.byte	0x00, 0xf0, 0x11, 0x00


	//----- nvinfo : EIATTR_KPARAM_INFO
	.align		4
.L_151:
        /*0018*/ 	.byte	0x04, 0x17
        /*001a*/ 	.short	(.L_153 - .L_152)
.L_152:
        /*001c*/ 	.word	0x00000000
        /*0020*/ 	.short	0x0006
        /*0022*/ 	.short	0x002c
        /*0024*/ 	.byte	0x00, 0xf0, 0x11, 0x00


	//----- nvinfo : EIATTR_KPARAM_INFO
	.align		4
.L_153:
        /*0028*/ 	.byte	0x04, 0x17
        /*002a*/ 	.short	(.L_155 - .L_154)
.L_154:
        /*002c*/ 	.word	0x00000000
        /*0030*/ 	.short	0x0005
        /*0032*/ 	.short	0x0028
        /*0034*/ 	.byte	0x00, 0xf0, 0x11, 0x00


	//----- nvinfo : EIATTR_KPARAM_INFO
	.align		4
.L_155:
        /*0038*/ 	.byte	0x04, 0x17
        /*003a*/ 	.short	(.L_157 - .L_156)
.L_156:
        /*003c*/ 	.word	0x00000000
        /*0040*/ 	.short	0x0004
        /*0042*/ 	.short	0x0020
        /*0044*/ 	.byte	0x00, 0xf5, 0x21, 0x00


	//----- nvinfo : EIATTR_KPARAM_INFO
	.align		4
.L_157:
        /*0048*/ 	.byte	0x04, 0x17
        /*004a*/ 	.short	(.L_159 - .L_158)
.L_158:
        /*004c*/ 	.word	0x00000000
        /*0050*/ 	.short	0x0003
        /*0052*/ 	.short	0x0018
        /*0054*/ 	.byte	0x00, 0xf5, 0x21, 0x00


	//----- nvinfo : EIATTR_KPARAM_INFO
	.align		4
.L_159:
        /*0058*/ 	.byte	0x04, 0x17
        /*005a*/ 	.short	(.L_161 - .L_160)
.L_160:
        /*005c*/ 	.word	0x00000000
        /*0060*/ 	.short	0x0002
        /*0062*/ 	.short	0x0010
        /*0064*/ 	.byte	0x00, 0xf5, 0x21, 0x00


	//----- nvinfo : EIATTR_KPARAM_INFO
	.align		4
.L_161:
        /*0068*/ 	.byte	0x04, 0x17
        /*006a*/ 	.short	(.L_163 - .L_162)
.L_162:
        /*006c*/ 	.word	0x00000000
        /*0070*/ 	.short	0x0001
        /*0072*/ 	.short	0x0008
        /*0074*/ 	.byte	0x00, 0xf5, 0x21, 0x00


	//----- nvinfo : EIATTR_KPARAM_INFO
	.align		4
.L_163:
        /*0078*/ 	.byte	0x04, 0x17
        /*007a*/ 	.short	(.L_165 - .L_164)
.L_164:
        /*007c*/ 	.word	0x00000000
        /*0080*/ 	.short	0x0000
        /*0082*/ 	.short	0x0000
        /*0084*/ 	.byte	0x00, 0xf5, 0x21, 0x00


	//----- nvinfo : EIATTR_SPARSE_MMA_MASK
	.align		4
.L_165:
        /*0088*/ 	.byte	0x03, 0x50
        /*008a*/ 	.short	0x0000


	//----- nvinfo : EIATTR_MAXREG_COUNT
	.align		4
        /*008c*/ 	.byte	0x03, 0x1b
        /*008e*/ 	.short	0x00ff


	//----- nvinfo : EIATTR_NUM_BARRIERS
	.align		4
        /*0090*/ 	.byte	0x02, 0x4c
        /*0092*/ 	.byte	0x01
	.zero		1


	//----- nvinfo : EIATTR_MERCURY_ISA_VERSION
	.align		4
        /*0094*/ 	.byte	0x03, 0x5f
        /*0096*/ 	.short	0x0101


	//----- nvinfo : EIATTR_VRC_CTA_INIT_COUNT
	.align		4
        /*0098*/ 	.byte	0x02, 0x4a
	.zero		1
	.zero		1


	//----- nvinfo : EIATTR_EXIT_INSTR_OFFSETS
	.align		4
        /*009c*/ 	.byte	0x04, 0x1c
        /*009e*/ 	.short	(.L_167 - .L_166)


	//   ....[0]....
.L_166:
        /*00a0*/ 	.word	0x000038a0


	//----- nvinfo : EIATTR_CBANK_PARAM_SIZE
	.align		4
.L_167:
        /*00a4*/ 	.byte	0x03, 0x19
        /*00a6*/ 	.short	0x0034


	//----- nvinfo : EIATTR_PARAM_CBANK
	.align		4
        /*00a8*/ 	.byte	0x04, 0x0a
        /*00aa*/ 	.short	(.L_169 - .L_168)
	.align		4
.L_168:
        /*00ac*/ 	.word	index@(.nv.constant0._Z16matmul_q4_kernelI13__nv_bfloat16EvPKS0_PKjPKT_PKhPfiii)
        /*00b0*/ 	.short	0x0380
        /*00b2*/ 	.short	0x0034


	//----- nvinfo : EIATTR_SW_WAR
	.align		4
.L_169:
        /*00b4*/ 	.byte	0x04, 0x36
        /*00b6*/ 	.short	(.L_171 - .L_170)
.L_170:
        /*00b8*/ 	.word	0x00000008
.L_171:


//--------------------- .nv.callgraph             --------------------------
	.section	.nv.callgraph,"",@"SHT_CUDA_CALLGRAPH"
	.align	4
	.sectionentsize	8
	.align		4
        /*0000*/ 	.word	0x00000000
	.align		4
        /*0004*/ 	.word	0xffffffff
	.align		4
        /*0008*/ 	.word	0x00000000
	.align		4
        /*000c*/ 	.word	0xfffffffe
	.align		4
        /*0010*/ 	.word	0x00000000
	.align		4
        /*0014*/ 	.word	0xfffffffd
	.align		4
        /*0018*/ 	.word	0x00000000
	.align		4
        /*001c*/ 	.word	0xfffffffc


//--------------------- .text._Z22populate_weight_kernelI6__halfEvPKjPKT_PKhP13__nv_bfloat16iii --------------------------
	.section	.text._Z22populate_weight_kernelI6__halfEvPKjPKT_PKhP13__nv_bfloat16iii,"ax",@progbits
	.align	128
        .global         _Z22populate_weight_kernelI6__halfEvPKjPKT_PKhP13__nv_bfloat16iii
        .type           _Z22populate_weight_kernelI6__halfEvPKjPKT_PKhP13__nv_bfloat16iii,@function
        .size           _Z22populate_weight_kernelI6__halfEvPKjPKT_PKhP13__nv_bfloat16iii,(.L_x_48 - _Z22populate_weight_kernelI6__halfEvPKjPKT_PKhP13__nv_bfloat16iii)
        .other          _Z22populate_weight_kernelI6__halfEvPKjPKT_PKhP13__nv_bfloat16iii,@"STO_CUDA_ENTRY STV_DEFAULT"
_Z22populate_weight_kernelI6__halfEvPKjPKT_PKhP13__nv_bfloat16iii:
.text._Z22populate_weight_kernelI6__halfEvPKjPKT_PKhP13__nv_bfloat16iii:
[----:B------:R-:W-:Y:S08]  /*0000*/  LDC R1, c[0x0][0x37c] ;  /* 0x0000df00ff017b82 */ /* 0x000ff00000000800 */
[----:B------:R-:W0:Y:S01]  /*0010*/  LDC R6, c[0x0][0x3a8] ;  /* 0x0000ea00ff067b82 */ /* 0x000e220000000800 */
[----:B------:R-:W1:Y:S01]  /*0020*/  S2R R5, SR_CTAID.X ;  /* 0x0000000000057919 */ /* 0x000e620000002500 */
[----:B------:R-:W2:Y:S01]  /*0030*/  LDCU.64 UR6, c[0x0][0x388] ;  /* 0x00007100ff0677ac */ /* 0x000ea20008000a00 */
[----:B------:R-:W1:Y:S01]  /*0040*/  S2R R4, SR_TID.X ;  /* 0x0000000000047919 */ /* 0x000e620000002100 */
[----:B------:R-:W3:Y:S04]  /*0050*/  LDCU.64 UR8, c[0x0][0x358] ;  /* 0x00006b00ff0877ac */ /* 0x000ee80008000a00 */
[----:B------:R-:W4:Y:S01]  /*0060*/  S2UR UR4, SR_CTAID.Y ;  /* 0x00000000000479c3 */ /* 0x000f220000002600 */
[----:B------:R-:W0:Y:S01]  /*0070*/  LDCU.64 UR10, c[0x0][0x390] ;  /* 0x00007200ff0a77ac */ /* 0x000e220008000a00 */
[----:B--2---:R-:W-:Y:S01]  /*0080*/  UIADD3 UR5, UP0, UPT, UR6, 0x2, URZ ;  /* 0x0000000206057890 */ /* 0x004fe2000ff1e0ff */
[----:B0-----:R-:W-:-:S03]  /*0090*/  IABS R9, R6 ;  /* 0x0000000600097213 */ /* 0x001fc60000000000 */
[----:B------:R-:W-:Y:S01]  /*00a0*/  UIADD3.X UR6, UPT, UPT, URZ, UR7, URZ, UP0, !UPT ;  /* 0x00000007ff067290 */ /* 0x000fe200087fe4ff */
[----:B------:R-:W0:Y:S01]  /*00b0*/  I2F.RP R0, R9 ;  /* 0x0000000900007306 */ /* 0x000e220000209400 */
[----:B----4-:R-:W-:Y:S01]  /*00c0*/  USHF.L.U32 UR4, UR4, 0x8, URZ ;  /* 0x0000000804047899 */ /* 0x010fe200080006ff */
[----:B-1----:R-:W-:-:S06]  /*00d0*/  IMAD R5, R5, 0x20, R4 ;  /* 0x0000002005057824 */ /* 0x002fcc00078e0204 */
[----:B0-----:R-:W0:Y:S02]  /*00e0*/  MUFU.RCP R0, R0 ;  /* 0x0000000000007308 */ /* 0x001e240000001000 */
[----:B0-----:R-:W-:-:S06]  /*00f0*/  VIADD R2, R0, 0xffffffe ;  /* 0x0ffffffe00027836 */ /* 0x001fcc0000000000 */
[----:B------:R0:W1:Y:S02]  /*0100*/  F2I.FTZ.U32.TRUNC.NTZ R3, R2 ;  /* 0x0000000200037305 */ /* 0x000064000021f000 */
[----:B0-----:R-:W-:Y:S02]  /*0110*/  IMAD.MOV.U32 R2, RZ, RZ, RZ ;  /* 0x000000ffff027224 */ /* 0x001fe400078e00ff */
[----:B-1----:R-:W-:-:S04]  /*0120*/  IMAD.MOV R7, RZ, RZ, -R3 ;  /* 0x000000ffff077224 */ /* 0x002fc800078e0a03 */
[----:B------:R-:W-:Y:S02]  /*0130*/  IMAD.MOV.U32 R4, RZ, RZ, R7 ;  /* 0x000000ffff047224 */ /* 0x000fe400078e0007 */
[----:B------:R-:W-:Y:S02]  /*0140*/  IMAD.SHL.U32 R7, R5, 0x8, RZ ;  /* 0x0000000805077824 */ /* 0x000fe400078e00ff */
[----:B------:R-:W-:-:S03]  /*0150*/  IMAD R11, R4, R9, RZ ;  /* 0x00000009040b7224 */ /* 0x000fc600078e02ff */
[----:B------:R-:W-:Y:S01]  /*0160*/  IABS R0, R7 ;  /* 0x0000000700007213 */ /* 0x000fe20000000000 */
[----:B------:R-:W-:Y:S02]  /*0170*/  IMAD.HI.U32 R3, R3, R11, R2 ;  /* 0x0000000b03037227 */ /* 0x000fe400078e0002 */
[----:B------:R-:W0:Y:S04]  /*0180*/  S2R R11, SR_TID.Y ;  /* 0x00000000000b7919 */ /* 0x000e280000002200 */
[----:B------:R-:W-:-:S04]  /*0190*/  IMAD.HI.U32 R3, R3, R0, RZ ;  /* 0x0000000003037227 */ /* 0x000fc800078e00ff */
[----:B------:R-:W-:-:S04]  /*01a0*/  IMAD.MOV R2, RZ, RZ, -R3 ;  /* 0x000000ffff027224 */ /* 0x000fc800078e0a03 */
[----:B------:R-:W-:Y:S01]  /*01b0*/  IMAD R0, R9, R2, R0 ;  /* 0x0000000209007224 */ /* 0x000fe200078e0200 */
[----:B------:R-:W-:-:S04]  /*01c0*/  LOP3.LUT R2, R7, R6, RZ, 0x3c, !PT ;  /* 0x0000000607027212 */ /* 0x000fc800078e3cff */
[----:B------:R-:W-:Y:S02]  /*01d0*/  ISETP.GT.U32.AND P2, PT, R9, R0, PT ;  /* 0x000000000900720c */ /* 0x000fe40003f44070 */
[----:B------:R-:W-:-:S11]  /*01e0*/  ISETP.GE.AND P1, PT, R2, RZ, PT ;  /* 0x000000ff0200720c */ /* 0x000fd60003f26270 */
[----:B------:R-:W-:Y:S02]  /*01f0*/  @!P2 IMAD.IADD R0, R0, 0x1, -R9 ;  /* 0x000000010000a824 */ /* 0x000fe400078e0a09 */
[----:B------:R-:W-:Y:S01]  /*0200*/  @!P2 VIADD R3, R3, 0x1 ;  /* 0x000000010303a836 */ /* 0x000fe20000000000 */
[----:B------:R-:W-:Y:S02]  /*0210*/  ISETP.NE.AND P2, PT, R6, RZ, PT ;  /* 0x000000ff0600720c */ /* 0x000fe40003f45270 */
[----:B------:R-:W-:Y:S02]  /*0220*/  ISETP.GE.U32.AND P0, PT, R0, R9, PT ;  /* 0x000000090000720c */ /* 0x000fe40003f06070 */
[----:B------:R-:W1:Y:S08]  /*0230*/  LDC R0, c[0x0][0x3a4] ;  /* 0x0000e900ff007b82 */ /* 0x000e700000000800 */
[----:B------:R-:W2:Y:S03]  /*0240*/  LDC.64 R8, c[0x0][0x398] ;  /* 0x0000e600ff087b82 */ /* 0x000ea60000000a00 */
[----:B------:R-:W-:-:S04]  /*0250*/  @P0 VIADD R3, R3, 0x1 ;  /* 0x0000000103030836 */ /* 0x000fc80000000000 */
[----:B------:R-:W-:Y:S01]  /*0260*/  @!P1 IMAD.MOV R3, RZ, RZ, -R3 ;  /* 0x000000ffff039224 */ /* 0x000fe200078e0a03 */
[----:B------:R-:W-:Y:S01]  /*0270*/  @!P2 LOP3.LUT R3, RZ, R6, RZ, 0x33, !PT ;  /* 0x00000006ff03a212 */ /* 0x000fe200078e33ff */
[-C--:B-1----:R-:W-:Y:S02]  /*0280*/  IMAD R5, R5, R0.reuse, UR4 ;  /* 0x0000000405057e24 */ /* 0x082fe4000f8e0200 */
[-C--:B------:R-:W-:Y:S02]  /*0290*/  IMAD R4, R7, R0.reuse, UR4 ;  /* 0x0000000407047e24 */ /* 0x080fe4000f8e0200 */
[----:B------:R-:W-:Y:S01]  /*02a0*/  IMAD R2, R3, R0, UR4 ;  /* 0x0000000403027e24 */ /* 0x000fe2000f8e0200 */
[----:B------:R-:W-:Y:S01]  /*02b0*/  UMOV UR4, URZ ;  /* 0x000000ff00047c82 */ /* 0x000fe20008000000 */
[C---:B0-----:R-:W-:Y:S02]  /*02c0*/  IMAD R3, R11.reuse, 0x8, R5 ;  /* 0x000000080b037824 */ /* 0x041fe400078e0205 */
[----:B------:R-:W-:-:S02]  /*02d0*/  IMAD R4, R11, 0x8, R4 ;  /* 0x000000080b047824 */ /* 0x000fc400078e0204 */
[----:B------:R-:W-:Y:S02]  /*02e0*/  IMAD R2, R11, 0x8, R2 ;  /* 0x000000080b027824 */ /* 0x000fe400078e0202 */
[----:B--23--:R-:W-:-:S07]  /*02f0*/  IMAD.WIDE R10, R0, 0x8, R8 ;  /* 0x00000008000a7825 */ /* 0x00cfce00078e0208 */
.L_x_0:
[----:B0-----:R-:W0:Y:S01]  /*0300*/  LDC.64 R22, c[0x0][0x380] ;  /* 0x0000e000ff167b82 */ /* 0x001e220000000a00 */
[C---:B------:R-:W-:Y:S01]  /*0310*/  IADD3.X R14, P0, PT, R2.reuse, UR10, RZ, PT, !PT ;  /* 0x0000000a020e7c10 */ /* 0x040fe2000bf1e4ff */
[----:B------:R-:W-:Y:S02]  /*0320*/  IMAD.U32 R24, RZ, RZ, UR5 ;  /* 0x00000005ff187e24 */ /* 0x000fe4000f8e00ff */
[----:B------:R-:W-:Y:S01]  /*0330*/  IMAD.U32 R25, RZ, RZ, UR6 ;  /* 0x00000006ff197e24 */ /* 0x000fe2000f8e00ff */
[C---:B------:R-:W-:Y:S01]  /*0340*/  LEA.HI.X.SX32 R15, R2.reuse, UR11, 0x1, P0 ;  /* 0x0000000b020f7c11 */ /* 0x040fe200080f0eff */
[----:B------:R-:W-:-:S04]  /*0350*/  IMAD.WIDE R24, R2, 0x2, R24 ;  /* 0x0000000202187825 */ /* 0x000fc800078e0218 */
[----:B------:R-:W2:Y:S04]  /*0360*/  LDG.E.U8 R5, desc[UR8][R14.64+-0x1] ;  /* 0xffffff080e057981 */ /* 0x000ea8000c1e1100 */
[----:B------:R-:W3:Y:S01]  /*0370*/  LDG.E.U16 R29, desc[UR8][R24.64+-0x2] ;  /* 0xfffffe08181d7981 */ /* 0x000ee2000c1e1500 */
[----:B0-----:R-:W-:-:S05]  /*0380*/  IMAD.WIDE R22, R3, 0x4, R22 ;  /* 0x0000000403167825 */ /* 0x001fca00078e0216 */
[----:B------:R-:W4:Y:S01]  /*0390*/  LDG.E R6, desc[UR8][R22.64] ;  /* 0x0000000816067981 */ /* 0x000f22000c1e1900 */
[----:B------:R-:W-:-:S04]  /*03a0*/  IMAD.WIDE R16, R4, 0x2, R8 ;  /* 0x0000000204107825 */ /* 0x000fc800078e0208 */
[----:B------:R-:W-:-:S04]  /*03b0*/  IMAD.WIDE R18, R0, 0x2, R8 ;  /* 0x0000000200127825 */ /* 0x000fc800078e0208 */
[----:B------:R-:W-:Y:S01]  /*03c0*/  IMAD.WIDE R18, R4, 0x2, R18 ;  /* 0x0000000204127825 */ /* 0x000fe200078e0212 */
[----:B--2---:R-:W-:-:S03]  /*03d0*/  I2FP.F32.U32 R26, R5 ;  /* 0x00000005001a7245 */ /* 0x004fc60000201000 */
[----:B---3--:R-:W-:-:S05]  /*03e0*/  HADD2.F32 R29, -RZ, R29.H0_H0 ;  /* 0x2000001dff1d7230 */ /* 0x008fca0000004100 */
[----:B------:R-:W-:Y:S01]  /*03f0*/  FMUL R26, R29, R26 ;  /* 0x0000001a1d1a7220 */ /* 0x000fe20000400000 */
[--C-:B----4-:R-:W-:Y:S02]  /*0400*/  SHF.R.U32.HI R13, RZ, 0x8, R6.reuse ;  /* 0x00000008ff0d7819 */ /* 0x110fe40000011606 */
[--C-:B------:R-:W-:Y:S02]  /*0410*/  SHF.R.U32.HI R20, RZ, 0xc, R6.reuse ;  /* 0x0000000cff147819 */ /* 0x100fe40000011606 */
[----:B------:R-:W-:Y:S02]  /*0420*/  LOP3.LUT R5, R13, 0xf, RZ, 0xc0, !PT ;  /* 0x0000000f0d057812 */ /* 0x000fe400078ec0ff */
[----:B------:R-:W-:Y:S02]  /*0430*/  SHF.R.U32.HI R12, RZ, 0x4, R6 ;  /* 0x00000004ff0c7819 */ /* 0x000fe40000011606 */
[----:B------:R-:W-:Y:S02]  /*0440*/  LOP3.LUT R20, R20, 0xf, RZ, 0xc0, !PT ;  /* 0x0000000f14147812 */ /* 0x000fe400078ec0ff */
[----:B------:R-:W-:-:S02]  /*0450*/  I2FP.F32.U32 R21, R5 ;  /* 0x0000000500157245 */ /* 0x000fc40000201000 */
[----:B------:R-:W-:Y:S02]  /*0460*/  LOP3.LUT R7, R6, 0xf, RZ, 0xc0, !PT ;  /* 0x0000000f06077812 */ /* 0x000fe400078ec0ff */
[----:B------:R-:W-:Y:S01]  /*0470*/  LOP3.LUT R12, R12, 0xf, RZ, 0xc0, !PT ;  /* 0x0000000f0c0c7812 */ /* 0x000fe200078ec0ff */
[----:B------:R-:W-:Y:S01]  /*0480*/  FFMA R28, R29, R21, -R26 ;  /* 0x000000151d1c7223 */ /* 0x000fe2000000081a */
[----:B------:R-:W-:Y:S02]  /*0490*/  I2FP.F32.U32 R27, R20 ;  /* 0x00000014001b7245 */ /* 0x000fe40000201000 */
[--C-:B------:R-:W-:Y:S02]  /*04a0*/  SHF.R.U32.HI R20, RZ, 0x10, R6.reuse ;  /* 0x00000010ff147819 */ /* 0x100fe40000011606 */
[----:B------:R-:W-:Y:S02]  /*04b0*/  I2FP.F32.U32 R7, R7 ;  /* 0x0000000700077245 */ /* 0x000fe40000201000 */
[----:B------:R-:W-:-:S02]  /*04c0*/  SHF.R.U32.HI R21, RZ, 0x14, R6 ;  /* 0x00000014ff157819 */ /* 0x000fc40000011606 */
[----:B------:R-:W-:Y:S02]  /*04d0*/  I2FP.F32.U32 R13, R12 ;  /* 0x0000000c000d7245 */ /* 0x000fe40000201000 */
[----:B------:R-:W-:Y:S02]  /*04e0*/  SHF.R.U32.HI R32, RZ, 0x18, R6 ;  /* 0x00000018ff207819 */ /* 0x000fe40000011606 */
[----:B------:R-:W-:Y:S01]  /*04f0*/  LOP3.LUT R30, R20, 0xf, RZ, 0xc0, !PT ;  /* 0x0000000f141e7812 */ /* 0x000fe200078ec0ff */
[--C-:B------:R-:W-:Y:S01]  /*0500*/  FFMA R5, R29, R7, -R26.reuse ;  /* 0x000000071d057223 */ /* 0x100fe2000000081a */
[----:B------:R-:W-:Y:S01]  /*0510*/  LOP3.LUT R31, R21, 0xf, RZ, 0xc0, !PT ;  /* 0x0000000f151f7812 */ /* 0x000fe200078ec0ff */
[----:B------:R-:W-:Y:S01]  /*0520*/  FFMA R7, R29, R13, -R26 ;  /* 0x0000000d1d077223 */ /* 0x000fe2000000081a */
[----:B------:R-:W-:Y:S02]  /*0530*/  LOP3.LUT R32, R32, 0xf, RZ, 0xc0, !PT ;  /* 0x0000000f20207812 */ /* 0x000fe400078ec0ff */
[----:B------:R-:W-:-:S02]  /*0540*/  IADD3 R12, P0, PT, R16, 0x2, RZ ;  /* 0x00000002100c7810 */ /* 0x000fc40007f1e0ff */
[----:B------:R-:W-:Y:S02]  /*0550*/  I2FP.F32.U32 R30, R30 ;  /* 0x0000001e001e7245 */ /* 0x000fe40000201000 */
[----:B------:R-:W-:Y:S02]  /*0560*/  I2FP.F32.U32 R33, R31 ;  /* 0x0000001f00217245 */ /* 0x000fe40000201000 */
[----:B------:R-:W-:Y:S02]  /*0570*/  F2FP.BF16.F32.PACK_AB R5, RZ, R5 ;  /* 0x00000005ff05723e */ /* 0x000fe400000010ff */
[----:B------:R-:W-:Y:S02]  /*0580*/  SHF.R.U32.HI R6, RZ, 0x1c, R6 ;  /* 0x0000001cff067819 */ /* 0x000fe40000011606 */
[----:B------:R-:W-:Y:S01]  /*0590*/  I2FP.F32.U32 R35, R32 ;  /* 0x0000002000237245 */ /* 0x000fe20000201000 */
[C-C-:B------:R-:W-:Y:S01]  /*05a0*/  FFMA R27, R29.reuse, R27, -R26.reuse ;  /* 0x0000001b1d1b7223 */ /* 0x140fe2000000081a */
[----:B------:R-:W-:Y:S01]  /*05b0*/  F2FP.BF16.F32.PACK_AB R7, RZ, R7 ;  /* 0x00000007ff07723e */ /* 0x000fe200000010ff */
[----:B------:R-:W-:Y:S01]  /*05c0*/  IMAD.X R13, RZ, RZ, R17, P0 ;  /* 0x000000ffff0d7224 */ /* 0x000fe200000e0611 */
[----:B------:R-:W-:Y:S01]  /*05d0*/  F2FP.BF16.F32.PACK_AB R28, RZ, R28 ;  /* 0x0000001cff1c723e */ /* 0x000fe200000010ff */
[C-C-:B------:R-:W-:Y:S01]  /*05e0*/  FFMA R32, R29.reuse, R30, -R26.reuse ;  /* 0x0000001e1d207223 */ /* 0x140fe2000000081a */
[C-C-:B------:R-:W-:Y:S01]  /*05f0*/  FFMA R30, R29.reuse, R33, -R26.reuse ;  /* 0x000000211d1e7223 */ /* 0x140fe2000000081a */
[----:B------:R-:W-:Y:S01]  /*0600*/  I2FP.F32.U32 R31, R6 ;  /* 0x00000006001f7245 */ /* 0x000fe20000201000 */
[----:B------:R-:W-:Y:S01]  /*0610*/  FFMA R6, R29, R35, -R26 ;  /* 0x000000231d067223 */ /* 0x000fe2000000081a */
[----:B------:R-:W-:Y:S01]  /*0620*/  PRMT R33, R5, 0x7610, R33 ;  /* 0x0000761005217816 */ /* 0x000fe20000000021 */
[----:B------:R-:W-:Y:S01]  /*0630*/  IMAD.WIDE R20, R0, 0x4, R12 ;  /* 0x0000000400147825 */ /* 0x000fe200078e020c */
[----:B------:R-:W-:-:S02]  /*0640*/  PRMT R34, R7, 0x7610, R34 ;  /* 0x0000761007227816 */ /* 0x000fc40000000022 */
[----:B------:R-:W-:Y:S01]  /*0650*/  PRMT R35, R28, 0x7610, R35 ;  /* 0x000076101c237816 */ /* 0x000fe20000000023 */
[C---:B------:R-:W-:Y:S01]  /*0660*/  IMAD.WIDE R12, R0.reuse, 0x6, R12 ;  /* 0x00000006000c7825 */ /* 0x040fe200078e020c */
[----:B------:R-:W-:Y:S01]  /*0670*/  F2FP.BF16.F32.PACK_AB R27, RZ, R27 ;  /* 0x0000001bff1b723e */ /* 0x000fe200000010ff */
[----:B------:R-:W-:Y:S02]  /*0680*/  STG.E.U16 desc[UR8][R16.64], R33 ;  /* 0x0000002110007986 */ /* 0x000fe4000c101508 */
[----:B------:R-:W-:Y:S01]  /*0690*/  FFMA R7, R29, R31, -R26 ;  /* 0x0000001f1d077223 */ /* 0x000fe2000000081a */
[----:B------:R-:W-:Y:S01]  /*06a0*/  F2FP.BF16.F32.PACK_AB R5, RZ, R30 ;  /* 0x0000001eff05723e */ /* 0x000fe200000010ff */
[----:B------:R0:W-:Y:S01]  /*06b0*/  STG.E.U16 desc[UR8][R18.64], R34 ;  /* 0x0000002212007986 */ /* 0x0001e2000c101508 */
[----:B------:R-:W-:Y:S01]  /*06c0*/  F2FP.BF16.F32.PACK_AB R32, RZ, R32 ;  /* 0x00000020ff20723e */ /* 0x000fe200000010ff */
[C-C-:B------:R-:W-:Y:S02]  /*06d0*/  IMAD.WIDE R30, R0.reuse, 0xa, R8.reuse ;  /* 0x0000000a001e7825 */ /* 0x140fe400078e0208 */
[----:B------:R-:W-:Y:S01]  /*06e0*/  STG.E.U16 desc[UR8][R20.64+-0x2], R35 ;  /* 0xfffffe2314007986 */ /* 0x000fe2000c101508 */
[----:B------:R-:W-:Y:S01]  /*06f0*/  F2FP.BF16.F32.PACK_AB R6, RZ, R6 ;  /* 0x00000006ff06723e */ /* 0x000fe200000010ff */
[----:B------:R-:W-:-:S02]  /*0700*/  IMAD.WIDE R28, R0, 0xe, R8 ;  /* 0x0000000e001c7825 */ /* 0x000fc400078e0208 */
[----:B------:R1:W-:Y:S01]  /*0710*/  STG.E.U16 desc[UR8][R12.64+-0x2], R27 ;  /* 0xfffffe1b0c007986 */ /* 0x0003e2000c101508 */
[----:B------:R-:W-:Y:S01]  /*0720*/  PRMT R36, R5, 0x7610, R36 ;  /* 0x0000761005247816 */ /* 0x000fe20000000024 */
[----:B------:R-:W-:Y:S01]  /*0730*/  IMAD.WIDE R30, R4, 0x2, R30 ;  /* 0x00000002041e7825 */ /* 0x000fe200078e021e */
[----:B0-----:R-:W-:-:S03]  /*0740*/  PRMT R34, R32, 0x7610, R34 ;  /* 0x0000761020227816 */ /* 0x001fc60000000022 */
[----:B------:R-:W-:-:S04]  /*0750*/  IMAD.WIDE R32, R4, 0x2, R10 ;  /* 0x0000000204207825 */ /* 0x000fc800078e020a */
[----:B-1----:R-:W-:Y:S01]  /*0760*/  IMAD.WIDE R26, R0, 0xc, R8 ;  /* 0x0000000c001a7825 */ /* 0x002fe200078e0208 */
[----:B------:R-:W-:Y:S02]  /*0770*/  PRMT R37, R6, 0x7610, R37 ;  /* 0x0000761006257816 */ /* 0x000fe40000000025 */
[----:B------:R-:W-:Y:S01]  /*0780*/  F2FP.BF16.F32.PACK_AB R7, RZ, R7 ;  /* 0x00000007ff07723e */ /* 0x000fe200000010ff */
[C---:B------:R-:W-:Y:S01]  /*0790*/  IMAD.WIDE R28, R4.reuse, 0x2, R28 ;  /* 0x00000002041c7825 */ /* 0x040fe200078e021c */
[----:B------:R-:W-:Y:S03]  /*07a0*/  STG.E.U16 desc[UR8][R32.64], R34 ;  /* 0x0000002220007986 */ /* 0x000fe6000c101508 */
[----:B------:R-:W-:Y:S01]  /*07b0*/  IMAD.WIDE R26, R4, 0x2, R26 ;  /* 0x00000002041a7825 */ /* 0x000fe200078e021a */
[----:B------:R-:W-:Y:S04]  /*07c0*/  STG.E.U16 desc[UR8][R30.64], R36 ;  /* 0x000000241e007986 */ /* 0x000fe8000c101508 */
[----:B------:R-:W-:Y:S04]  /*07d0*/  STG.E.U16 desc[UR8][R26.64], R37 ;  /* 0x000000251a007986 */ /* 0x000fe8000c101508 */
[----:B------:R0:W-:Y:S04]  /*07e0*/  STG.E.U16 desc[UR8][R28.64], R7 ;  /* 0x000000071c007986 */ /* 0x0001e8000c101508 */
[----:B------:R-:W0:Y:S04]  /*07f0*/  LDG.E R22, desc[UR8][R22.64+0x4] ;  /* 0x0000040816167981 */ /* 0x000e28000c1e1900 */
[----:B------:R1:W2:Y:S04]  /*0800*/  LDG.E.U16 R35, desc[UR8][R24.64] ;  /* 0x0000000818237981 */ /* 0x0002a8000c1e1500 */
[----:B------:R-:W3:Y:S01]  /*0810*/  LDG.E.U8 R14, desc[UR8][R14.64] ;  /* 0x000000080e0e7981 */ /* 0x000ee2000c1e1100 */
[----:B------:R-:W-:-:S04]  /*0820*/  UIADD3 UR4, UPT, UPT, UR4, 0x2, URZ ;  /* 0x0000000204047890 */ /* 0x000fc8000fffe0ff */
[----:B------:R-:W-:Y:S01]  /*0830*/  UISETP.NE.AND UP0, UPT, UR4, 0x8, UPT ;  /* 0x000000080400788c */ /* 0x000fe2000bf05270 */
[----:B------:R-:W-:Y:S02]  /*0840*/  VIADD R4, R4, 0x2 ;  /* 0x0000000204047836 */ /* 0x000fe40000000000 */
[----:B------:R-:W-:Y:S02]  /*0850*/  VIADD R3, R3, 0x2 ;  /* 0x0000000203037836 */ /* 0x000fe40000000000 */
[----:B------:R-:W-:Y:S01]  /*0860*/  VIADD R2, R2, 0x2 ;  /* 0x0000000202027836 */ /* 0x000fe20000000000 */
[--C-:B0-----:R-:W-:Y:S02]  /*0870*/  SHF.R.U32.HI R7, RZ, 0x4, R22.reuse ;  /* 0x00000004ff077819 */ /* 0x101fe40000011616 */
[--C-:B-1----:R-:W-:Y:S02]  /*0880*/  SHF.R.U32.HI R25, RZ, 0x8, R22.reuse ;  /* 0x00000008ff197819 */ /* 0x102fe40000011616 */
[----:B------:R-:W-:Y:S01]  /*0890*/  SHF.R.U32.HI R24, RZ, 0xc, R22 ;  /* 0x0000000cff187819 */ /* 0x000fe20000011616 */
[----:B--2---:R-:W-:Y:S01]  /*08a0*/  HADD2.F32 R35, -RZ, R35.H0_H0 ;  /* 0x20000023ff237230 */ /* 0x004fe20000004100 */
[----:B------:R-:W-:-:S02]  /*08b0*/  LOP3.LUT R5, R22, 0xf, RZ, 0xc0, !PT ;  /* 0x0000000f16057812 */ /* 0x000fc400078ec0ff */
[----:B---3--:R-:W-:Y:S02]  /*08c0*/  I2FP.F32.U32 R6, R14 ;  /* 0x0000000e00067245 */ /* 0x008fe40000201000 */
[--C-:B------:R-:W-:Y:S02]  /*08d0*/  SHF.R.U32.HI R37, RZ, 0x10, R22.reuse ;  /* 0x00000010ff257819 */ /* 0x100fe40000011616 */
[--C-:B------:R-:W-:Y:S02]  /*08e0*/  SHF.R.U32.HI R36, RZ, 0x14, R22.reuse ;  /* 0x00000014ff247819 */ /* 0x100fe40000011616 */
[----:B------:R-:W-:Y:S02]  /*08f0*/  LOP3.LUT R7, R7, 0xf, RZ, 0xc0, !PT ;  /* 0x0000000f07077812 */ /* 0x000fe400078ec0ff */
[----:B------:R-:W-:Y:S02]  /*0900*/  SHF.R.U32.HI R34, RZ, 0x18, R22 ;  /* 0x00000018ff227819 */ /* 0x000fe40000011616 */
[----:B------:R-:W-:-:S02]  /*0910*/  LOP3.LUT R25, R25, 0xf, RZ, 0xc0, !PT ;  /* 0x0000000f19197812 */ /* 0x000fc400078ec0ff */
[----:B------:R-:W-:Y:S01]  /*0920*/  LOP3.LUT R24, R24, 0xf, RZ, 0xc0, !PT ;  /* 0x0000000f18187812 */ /* 0x000fe200078ec0ff */
[----:B------:R-:W-:Y:S01]  /*0930*/  FMUL R6, R35, R6 ;  /* 0x0000000623067220 */ /* 0x000fe20000400000 */
[----:B------:R-:W-:Y:S02]  /*0940*/  SHF.R.U32.HI R14, RZ, 0x1c, R22 ;  /* 0x0000001cff0e7819 */ /* 0x000fe40000011616 */
[----:B------:R-:W-:Y:S02]  /*0950*/  I2FP.F32.U32 R5, R5 ;  /* 0x0000000500057245 */ /* 0x000fe40000201000 */
[----:B------:R-:W-:Y:S02]  /*0960*/  LOP3.LUT R23, R37, 0xf, RZ, 0xc0, !PT ;  /* 0x0000000f25177812 */ /* 0x000fe400078ec0ff */
[----:B------:R-:W-:Y:S02]  /*0970*/  LOP3.LUT R22, R36, 0xf, RZ, 0xc0, !PT ;  /* 0x0000000f24167812 */ /* 0x000fe400078ec0ff */
[----:B------:R-:W-:-:S02]  /*0980*/  I2FP.F32.U32 R7, R7 ;  /* 0x0000000700077245 */ /* 0x000fc40000201000 */
[----:B------:R-:W-:Y:S02]  /*0990*/  LOP3.LUT R15, R34, 0xf, RZ, 0xc0, !PT ;  /* 0x0000000f220f7812 */ /* 0x000fe400078ec0ff */
[----:B------:R-:W-:Y:S02]  /*09a0*/  I2FP.F32.U32 R25, R25 ;  /* 0x0000001900197245 */ /* 0x000fe40000201000 */
[----:B------:R-:W-:Y:S01]  /*09b0*/  I2FP.F32.U32 R37, R24 ;  /* 0x0000001800257245 */ /* 0x000fe20000201000 */
[C-C-:B------:R-:W-:Y:S01]  /*09c0*/  FFMA R5, R35.reuse, R5, -R6.reuse ;  /* 0x0000000523057223 */ /* 0x140fe20000000806 */
        /* <DEDUP_REMOVED lines=8> */
[C-C-:B------:R-:W-:Y:S01]  /*0a50*/  FFMA R22, R35.reuse, R22, -R6.reuse ;  /* 0x0000001623167223 */ /* 0x140fe20000000806 */
[----:B------:R-:W-:Y:S01]  /*0a60*/  F2FP.BF16.F32.PACK_AB R5, RZ, R5 ;  /* 0x00000005ff05723e */ /* 0x000fe200000010ff */
[C-C-:B------:R-:W-:Y:S01]  /*0a70*/  FFMA R15, R35.reuse, R15, -R6.reuse ;  /* 0x0000000f230f7223 */ /* 0x140fe20000000806 */
[----:B------:R-:W-:Y:S01]  /*0a80*/  F2FP.BF16.F32.PACK_AB R7, RZ, R7 ;  /* 0x00000007ff07723e */ /* 0x000fe200000010ff */
[----:B------:R-:W-:Y:S01]  /*0a90*/  FFMA R14, R35, R14, -R6 ;  /* 0x0000000e230e7223 */ /* 0x000fe20000000806 */
[----:B------:R-:W-:-:S02]  /*0aa0*/  F2FP.BF16.F32.PACK_AB R25, RZ, R25 ;  /* 0x00000019ff19723e */ /* 0x000fc400000010ff */
[----:B------:R-:W-:Y:S01]  /*0ab0*/  F2FP.BF16.F32.PACK_AB R37, RZ, R37 ;  /* 0x00000025ff25723e */ /* 0x000fe200000010ff */
[----:B------:R0:W-:Y:S01]  /*0ac0*/  STG.E.U16 desc[UR8][R16.64+0x2], R5 ;  /* 0x0000020510007986 */ /* 0x0001e2000c101508 */
[----:B------:R-:W-:Y:S02]  /*0ad0*/  F2FP.BF16.F32.PACK_AB R23, RZ, R23 ;  /* 0x00000017ff17723e */ /* 0x000fe400000010ff */
[----:B------:R-:W-:Y:S01]  /*0ae0*/  F2FP.BF16.F32.PACK_AB R22, RZ, R22 ;  /* 0x00000016ff16723e */ /* 0x000fe200000010ff */
[----:B------:R0:W-:Y:S01]  /*0af0*/  STG.E.U16 desc[UR8][R18.64+0x2], R7 ;  /* 0x0000020712007986 */ /* 0x0001e2000c101508 */
[----:B------:R-:W-:Y:S02]  /*0b00*/  F2FP.BF16.F32.PACK_AB R15, RZ, R15 ;  /* 0x0000000fff0f723e */ /* 0x000fe400000010ff */
[----:B------:R-:W-:Y:S01]  /*0b10*/  F2FP.BF16.F32.PACK_AB R14, RZ, R14 ;  /* 0x0000000eff0e723e */ /* 0x000fe200000010ff */
[----:B------:R0:W-:Y:S04]  /*0b20*/  STG.E.U16 desc[UR8][R20.64], R25 ;  /* 0x0000001914007986 */ /* 0x0001e8000c101508 */
[----:B------:R0:W-:Y:S04]  /*0b30*/  STG.E.U16 desc[UR8][R12.64], R37 ;  /* 0x000000250c007986 */ /* 0x0001e8000c101508 */
[----:B------:R0:W-:Y:S04]  /*0b40*/  STG.E.U16 desc[UR8][R32.64+0x2], R23 ;  /* 0x0000021720007986 */ /* 0x0001e8000c101508 */
[----:B------:R0:W-:Y:S04]  /*0b50*/  STG.E.U16 desc[UR8][R30.64+0x2], R22 ;  /* 0x000002161e007986 */ /* 0x0001e8000c101508 */
[----:B------:R0:W-:Y:S04]  /*0b60*/  STG.E.U16 desc[UR8][R26.64+0x2], R15 ;  /* 0x0000020f1a007986 */ /* 0x0001e8000c101508 */
[----:B------:R0:W-:Y:S01]  /*0b70*/  STG.E.U16 desc[UR8][R28.64+0x2], R14 ;  /* 0x0000020e1c007986 */ /* 0x0001e2000c101508 */
[----:B------:R-:W-:Y:S05]  /*0b80*/  BRA.U UP0, `(.L_x_0) ;  /* 0xfffffff500dc7547 */ /* 0x000fea000b83ffff */
[----:B------:R-:W-:Y:S05]  /*0b90*/  EXIT ;  /* 0x000000000000794d */ /* 0x000fea0003800000 */
.L_x_1:
[----:B------:R-:W-:-:S00]  /*0ba0*/  BRA `(.L_x_1) ;  /* 0xfffffffc00fc7947 */ /* 0x000fc0000383ffff */
[----:B------:R-:W-:-:S00]  /*0bb0*/  NOP ;  /* 0x0000000000007918 */ /* 0x000fc00000000000 */
        /* <DEDUP_REMOVED lines=12> */
.L_x_48:


//--------------------- .text._Z22populate_weight_kernelI13__nv_bfloat16EvPKjPKT_PKhPS0_iii --------------------------
	.section	.text._Z22populate_weight_kernelI13__nv_bfloat16EvPKjPKT_PKhPS0_iii,"ax",@progbits
	.align	128
        .global         _Z22populate_weight_kernelI13__nv_bfloat16EvPKjPKT_PKhPS0_iii
        .type           _Z22populate_weight_kernelI13__nv_bfloat16EvPKjPKT_PKhPS0_iii,@function
        .size           _Z22populate_weight_kernelI13__nv_bfloat16EvPKjPKT_PKhPS0_iii,(.L_x_49 - _Z22populate_weight_kernelI13__nv_bfloat16EvPKjPKT_PKhPS0_iii)
        .other          _Z22populate_weight_kernelI13__nv_bfloat16EvPKjPKT_PKhPS0_iii,@"STO_CUDA_ENTRY STV_DEFAULT"
_Z22populate_weight_kernelI13__nv_bfloat16EvPKjPKT_PKhPS0_iii:
.text._Z22populate_weight_kernelI13__nv_bfloat16EvPKjPKT_PKhPS0_iii:
        /* <DEDUP_REMOVED lines=48> */
.L_x_2:
        /* <DEDUP_REMOVED lines=14> */
[----:B---3--:R-:W-:-:S04]  /*03e0*/  IMAD.U32 R29, R29, 0x10000, RZ ;  /* 0x000100001d1d7824 */ /* 0x008fc800078e00ff */
        /* <DEDUP_REMOVED lines=65> */
[----:B------:R-:W2:Y:S04]  /*0800*/  LDG.E.U8 R14, desc[UR8][R14.64] ;  /* 0x000000080e0e7981 */ /* 0x000ea8000c1e1100 */
[----:B------:R1:W3:Y:S01]  /*0810*/  LDG.E.U16 R35, desc[UR8][R24.64] ;  /* 0x0000000818237981 */ /* 0x0002e2000c1e1500 */
[----:B------:R-:W-:-:S04]  /*0820*/  UIADD3 UR4, UPT, UPT, UR4, 0x2, URZ ;  /* 0x0000000204047890 */ /* 0x000fc8000fffe0ff */
[----:B------:R-:W-:Y:S01]  /*0830*/  UISETP.NE.AND UP0, UPT, UR4, 0x8, UPT ;  /* 0x000000080400788c */ /* 0x000fe2000bf05270 */
[----:B------:R-:W-:Y:S02]  /*0840*/  VIADD R4, R4, 0x2 ;  /* 0x0000000204047836 */ /* 0x000fe40000000000 */
[----:B------:R-:W-:Y:S02]  /*0850*/  VIADD R3, R3, 0x2 ;  /* 0x0000000203037836 */ /* 0x000fe40000000000 */
[----:B------:R-:W-:Y:S01]  /*0860*/  VIADD R2, R2, 0x2 ;  /* 0x0000000202027836 */ /* 0x000fe20000000000 */
[--C-:B0-----:R-:W-:Y:S02]  /*0870*/  SHF.R.U32.HI R7, RZ, 0x4, R22.reuse ;  /* 0x00000004ff077819 */ /* 0x101fe40000011616 */
[--C-:B-1----:R-:W-:Y:S02]  /*0880*/  SHF.R.U32.HI R25, RZ, 0x8, R22.reuse ;  /* 0x00000008ff197819 */ /* 0x102fe40000011616 */
[----:B------:R-:W-:-:S02]  /*0890*/  SHF.R.U32.HI R24, RZ, 0xc, R22 ;  /* 0x0000000cff187819 */ /* 0x000fc40000011616 */
[----:B--2---:R-:W-:Y:S02]  /*08a0*/  I2FP.F32.U32 R6, R14 ;  /* 0x0000000e00067245 */ /* 0x004fe40000201000 */
[----:B------:R-:W-:Y:S01]  /*08b0*/  LOP3.LUT R5, R22, 0xf, RZ, 0xc0, !PT ;  /* 0x0000000f16057812 */ /* 0x000fe200078ec0ff */
[----:B---3--:R-:W-:Y:S01]  /*08c0*/  IMAD.U32 R35, R35, 0x10000, RZ ;  /* 0x0001000023237824 */ /* 0x008fe200078e00ff */
[--C-:B------:R-:W-:Y:S02]  /*08d0*/  SHF.R.U32.HI R37, RZ, 0x10, R22.reuse ;  /* 0x00000010ff257819 */ /* 0x100fe40000011616 */
[--C-:B------:R-:W-:Y:S02]  /*08e0*/  SHF.R.U32.HI R36, RZ, 0x14, R22.reuse ;  /* 0x00000014ff247819 */ /* 0x100fe40000011616 */
[----:B------:R-:W-:Y:S02]  /*08f0*/  LOP3.LUT R7, R7, 0xf, RZ, 0xc0, !PT ;  /* 0x0000000f07077812 */ /* 0x000fe400078ec0ff */
[----:B------:R-:W-:-:S02]  /*0900*/  SHF.R.U32.HI R34, RZ, 0x18, R22 ;  /* 0x00000018ff227819 */ /* 0x000fc40000011616 */
[----:B------:R-:W-:Y:S02]  /*0910*/  LOP3.LUT R25, R25, 0xf, RZ, 0xc0, !PT ;  /* 0x0000000f19197812 */ /* 0x000fe400078ec0ff */
[----:B------:R-:W-:Y:S01]  /*0920*/  LOP3.LUT R24, R24, 0xf, RZ, 0xc0, !PT ;  /* 0x0000000f18187812 */ /* 0x000fe200078ec0ff */
[----:B------:R-:W-:Y:S01]  /*0930*/  FMUL R6, R35, R6 ;  /* 0x0000000623067220 */ /* 0x000fe20000400000 */
[----:B------:R-:W-:Y:S02]  /*0940*/  SHF.R.U32.HI R14, RZ, 0x1c, R22 ;  /* 0x0000001cff0e7819 */ /* 0x000fe40000011616 */
[----:B------:R-:W-:Y:S02]  /*0950*/  I2FP.F32.U32 R5, R5 ;  /* 0x0000000500057245 */ /* 0x000fe40000201000 */
[----:B------:R-:W-:Y:S02]  /*0960*/  LOP3.LUT R23, R37, 0xf, RZ, 0xc0, !PT ;  /* 0x0000000f25177812 */ /* 0x000fe400078ec0ff */
[----:B------:R-:W-:-:S02]  /*0970*/  LOP3.LUT R22, R36, 0xf, RZ, 0xc0, !PT ;  /* 0x0000000f24167812 */ /* 0x000fc400078ec0ff */
[----:B------:R-:W-:Y:S02]  /*0980*/  I2FP.F32.U32 R7, R7 ;  /* 0x0000000700077245 */ /* 0x000fe40000201000 */
        /* <DEDUP_REMOVED lines=33> */
.L_x_3:
        /* <DEDUP_REMOVED lines=14> */
.L_x_49:


//--------------------- .text._Z32populate_weight_kernel_transposeI6__halfEvPKjPKT_PKhP13__nv_bfloat16iii --------------------------
	.section	.text._Z32populate_weight_kernel_transposeI6__halfEvPKjPKT_PKhP13__nv_bfloat16iii,"ax",@progbits
	.align	128
        .global         _Z32populate_weight_kernel_transposeI6__halfEvPKjPKT_PKhP13__nv_bfloat16iii
        .type           _Z32populate_weight_kernel_transposeI6__halfEvPKjPKT_PKhP13__nv_bfloat16iii,@function
        .size           _Z32populate_weight_kernel_transposeI6__halfEvPKjPKT_PKhP13__nv_bfloat16iii,(.L_x_50 - _Z32populate_weight_kernel_transposeI6__halfEvPKjPKT_PKhP13__nv_bfloat16iii)
        .other          _Z32populate_weight_kernel_transposeI6__halfEvPKjPKT_PKhP13__nv_bfloat16iii,@"STO_CUDA_ENTRY STV_DEFAULT"
_Z32populate_weight_kernel_transposeI6__halfEvPKjPKT_PKhP13__nv_bfloat16iii:
.text._Z32populate_weight_kernel_transposeI6__halfEvPKjPKT_PKhP13__nv_bfloat16iii:
[----:B------:R-:W-:Y:S08]  /*0000*/  LDC R1, c[0x0][0x37c] ;  /* 0x0000df00ff017b82 */ /* 0x000ff00000000800 */
[----:B------:R-:W0:Y:S01]  /*0010*/  LDC R3, c[0x0][0x3a8] ;  /* 0x0000ea00ff037b82 */ /* 0x000e220000000800 */
[----:B------:R-:W1:Y:S01]  /*0020*/  S2R R10, SR_CTAID.X ;  /* 0x00000000000a7919 */ /* 0x000e620000002500 */
[----:B------:R-:W2:Y:S01]  /*0030*/  LDCU.128 UR8, c[0x0][0x380] ;  /* 0x00007000ff0877ac */ /* 0x000ea20008000c00 */
[----:B------:R-:W1:Y:S01]  /*0040*/  S2R R15, SR_TID.X ;  /* 0x00000000000f7919 */ /* 0x000e620000002100 */
[----:B------:R-:W3:Y:S01]  /*0050*/  LDCU.64 UR12, c[0x0][0x358] ;  /* 0x00006b00ff0c77ac */ /* 0x000ee20008000a00 */
[----:B------:R-:W4:Y:S01]  /*0060*/  S2R R9, SR_TID.Y ;  /* 0x0000000000097919 */ /* 0x000f220000002200 */
[----:B------:R-:W0:Y:S01]  /*0070*/  LDCU.64 UR14, c[0x0][0x390] ;  /* 0x00007200ff0e77ac */ /* 0x000e220008000a00 */
[----:B------:R-:W-:Y:S01]  /*0080*/  UMOV UR4, URZ ;  /* 0x000000ff00047c82 */ /* 0x000fe20008000000 */
[----:B--2---:R-:W-:-:S02]  /*0090*/  UIADD3 UR7, UP0, UPT, UR10, 0x2, URZ ;  /* 0x000000020a077890 */ /* 0x004fc4000ff1e0ff */
[----:B------:R-:W-:Y:S01]  /*00a0*/  UIADD3 UR5, UP1, UPT, UR8, 0x4, URZ ;  /* 0x0000000408057890 */ /* 0x000fe2000ff3e0ff */
[----:B0-----:R-:W-:Y:S01]  /*00b0*/  SHF.R.S32.HI R0, RZ, 0x1f, R3 ;  /* 0x0000001fff007819 */ /* 0x001fe20000011403 */
[----:B------:R-:W-:Y:S02]  /*00c0*/  UIADD3.X UR8, UPT, UPT, URZ, UR11, URZ, UP0, !UPT ;  /* 0x0000000bff087290 */ /* 0x000fe400087fe4ff */
[----:B------:R-:W-:Y:S01]  /*00d0*/  UIADD3.X UR6, UPT, UPT, URZ, UR9, URZ, UP1, !UPT ;  /* 0x00000009ff067290 */ /* 0x000fe20008ffe4ff */
[----:B------:R-:W-:-:S04]  /*00e0*/  LEA.HI R0, R0, R3, RZ, 0x3 ;  /* 0x0000000300007211 */ /* 0x000fc800078f18ff */
[----:B------:R-:W-:-:S04]  /*00f0*/  SHF.R.S32.HI R0, RZ, 0x3, R0 ;  /* 0x00000003ff007819 */ /* 0x000fc80000011400 */
[----:B------:R-:W-:Y:S01]  /*0100*/  IABS R5, R0 ;  /* 0x0000000000057213 */ /* 0x000fe20000000000 */
[----:B-1----:R-:W-:-:S03]  /*0110*/  IMAD R6, R10, 0x20, R15 ;  /* 0x000000200a067824 */ /* 0x002fc600078e020f */
[----:B------:R-:W0:Y:S08]  /*0120*/  I2F.RP R4, R5 ;  /* 0x0000000500047306 */ /* 0x000e300000209400 */
[----:B0-----:R-:W0:Y:S02]  /*0130*/  MUFU.RCP R4, R4 ;  /* 0x0000000400047308 */ /* 0x001e240000001000 */
[----:B0-----:R-:W-:Y:S01]  /*0140*/  VIADD R2, R4, 0xffffffe ;  /* 0x0ffffffe04027836 */ /* 0x001fe20000000000 */
[----:B------:R-:W-:-:S05]  /*0150*/  IABS R4, R6 ;  /* 0x0000000600047213 */ /* 0x000fca0000000000 */
[----:B------:R0:W1:Y:S02]  /*0160*/  F2I.FTZ.U32.TRUNC.NTZ R3, R2 ;  /* 0x0000000200037305 */ /* 0x000064000021f000 */
[----:B0-----:R-:W-:Y:S02]  /*0170*/  IMAD.MOV.U32 R2, RZ, RZ, RZ ;  /* 0x000000ffff027224 */ /* 0x001fe400078e00ff */
[----:B-1----:R-:W-:-:S04]  /*0180*/  IMAD.MOV R8, RZ, RZ, -R3 ;  /* 0x000000ffff087224 */ /* 0x002fc800078e0a03 */
[----:B------:R-:W-:Y:S01]  /*0190*/  IMAD R7, R8, R5, RZ ;  /* 0x0000000508077224 */ /* 0x000fe200078e02ff */
[----:B------:R-:W-:-:S03]  /*01a0*/  IABS R8, R0 ;  /* 0x0000000000087213 */ /* 0x000fc60000000000 */
[----:B------:R-:W-:-:S04]  /*01b0*/  IMAD.HI.U32 R3, R3, R7, R2 ;  /* 0x0000000703037227 */ /* 0x000fc800078e0002 */
[----:B------:R-:W-:Y:S02]  /*01c0*/  IMAD.MOV R2, RZ, RZ, -R8 ;  /* 0x000000ffff027224 */ /* 0x000fe400078e0a08 */
[----:B------:R-:W-:Y:S01]  /*01d0*/  IMAD.HI.U32 R7, R3, R4, RZ ;  /* 0x0000000403077227 */ /* 0x000fe200078e00ff */
[----:B------:R-:W4:Y:S03]  /*01e0*/  S2R R8, SR_CTAID.Y ;  /* 0x0000000000087919 */ /* 0x000f260000002600 */
[----:B------:R-:W-:Y:S02]  /*01f0*/  IMAD R4, R7, R2, R4 ;  /* 0x0000000207047224 */ /* 0x000fe400078e0204 */
[----:B------:R-:W0:Y:S03]  /*0200*/  LDC.64 R2, c[0x0][0x3a0] ;  /* 0x0000e800ff027b82 */ /* 0x000e260000000a00 */
[----:B------:R-:W-:-:S13]  /*0210*/  ISETP.GT.U32.AND P2, PT, R5, R4, PT ;  /* 0x000000040500720c */ /* 0x000fda0003f44070 */
[----:B------:R-:W-:Y:S02]  /*0220*/  @!P2 IMAD.IADD R4, R4, 0x1, -R5 ;  /* 0x000000010404a824 */ /* 0x000fe400078e0a05 */
[----:B------:R-:W-:Y:S01]  /*0230*/  @!P2 VIADD R7, R7, 0x1 ;  /* 0x000000010707a836 */ /* 0x000fe20000000000 */
[----:B------:R-:W-:Y:S02]  /*0240*/  ISETP.NE.AND P2, PT, R0, RZ, PT ;  /* 0x000000ff0000720c */ /* 0x000fe40003f45270 */
[----:B------:R-:W-:Y:S02]  /*0250*/  ISETP.GE.U32.AND P0, PT, R4, R5, PT ;  /* 0x000000050400720c */ /* 0x000fe40003f06070 */
[----:B------:R-:W-:-:S04]  /*0260*/  LOP3.LUT R4, R6, R0, RZ, 0x3c, !PT ;  /* 0x0000000006047212 */ /* 0x000fc800078e3cff */
[----:B------:R-:W-:Y:S01]  /*0270*/  ISETP.GE.AND P1, PT, R4, RZ, PT ;  /* 0x000000ff0400720c */ /* 0x000fe20003f26270 */
[----:B----4-:R-:W-:Y:S01]  /*0280*/  IMAD R11, R8, 0x20, R9 ;  /* 0x00000020080b7824 */ /* 0x010fe200078e0209 */
[----:B------:R-:W1:Y:S01]  /*0290*/  LDC.64 R4, c[0x0][0x398] ;  /* 0x0000e600ff047b82 */ /* 0x000e620000000a00 */
[----:B------:R-:W-:-:S04]  /*02a0*/  IMAD.SHL.U32 R9, R10, 0x100, RZ ;  /* 0x000001000a097824 */ /* 0x000fc800078e00ff */
[----:B------:R-:W-:-:S04]  /*02b0*/  @P0 VIADD R7, R7, 0x1 ;  /* 0x0000000107070836 */ /* 0x000fc80000000000 */
[----:B------:R-:W-:Y:S02]  /*02c0*/  IMAD.MOV.U32 R8, RZ, RZ, R7 ;  /* 0x000000ffff087224 */ /* 0x000fe400078e0007 */
[----:B------:R-:W-:Y:S02]  /*02d0*/  IMAD.SHL.U32 R7, R11, 0x8, RZ ;  /* 0x000000080b077824 */ /* 0x000fe400078e00ff */
[----:B------:R-:W-:Y:S01]  /*02e0*/  @!P1 IMAD.MOV R8, RZ, RZ, -R8 ;  /* 0x000000ffff089224 */ /* 0x000fe200078e0a08 */
[----:B------:R-:W-:Y:S01]  /*02f0*/  @!P2 LOP3.LUT R8, RZ, R0, RZ, 0x33, !PT ;  /* 0x00000000ff08a212 */ /* 0x000fe200078e33ff */
[----:B0-----:R-:W-:Y:S02]  /*0300*/  IMAD R10, R7, R2, R9 ;  /* 0x00000002070a7224 */ /* 0x001fe400078e0209 */
[----:B------:R-:W-:Y:S02]  /*0310*/  IMAD R0, R6, R3, R7 ;  /* 0x0000000306007224 */ /* 0x000fe400078e0207 */
[----:B------:R-:W-:-:S02]  /*0320*/  IMAD R15, R15, 0x8, R10 ;  /* 0x000000080f0f7824 */ /* 0x000fc400078e020a */
[----:B---3--:R-:W-:-:S07]  /*0330*/  IMAD R3, R8, R3, R7 ;  /* 0x0000000308037224 */ /* 0x008fce00078e0207 */
.L_x_4:
[----:B0-----:R-:W-:Y:S01]  /*0340*/  IMAD.U32 R10, RZ, RZ, UR7 ;  /* 0x00000007ff0a7e24 */ /* 0x001fe2000f8e00ff */
[C---:B------:R-:W-:Y:S01]  /*0350*/  IADD3.X R6, P0, PT, R3.reuse, UR14, RZ, PT, !PT ;  /* 0x0000000e03067c10 */ /* 0x040fe2000bf1e4ff */
[----:B------:R-:W-:Y:S02]  /*0360*/  IMAD.U32 R11, RZ, RZ, UR8 ;  /* 0x00000008ff0b7e24 */ /* 0x000fe4000f8e00ff */
[----:B------:R-:W-:Y:S01]  /*0370*/  IMAD.U32 R8, RZ, RZ, UR5 ;  /* 0x00000005ff087e24 */ /* 0x000fe2000f8e00ff */
[C---:B------:R-:W-:Y:S01]  /*0380*/  LEA.HI.X.SX32 R7, R3.reuse, UR15, 0x1, P0 ;  /* 0x0000000f03077c11 */ /* 0x040fe200080f0eff */
[----:B------:R-:W-:Y:S02]  /*0390*/  IMAD.U32 R9, RZ, RZ, UR6 ;  /* 0x00000006ff097e24 */ /* 0x000fe4000f8e00ff */
[----:B------:R-:W-:Y:S02]  /*03a0*/  IMAD.WIDE R10, R3, 0x2, R10 ;  /* 0x00000002030a7825 */ /* 0x000fe400078e020a */
[----:B------:R-:W2:Y:S02]  /*03b0*/  LDG.E.U8 R12, desc[UR12][R6.64+-0x1] ;  /* 0xffffff0c060c7981 */ /* 0x000ea4000c1e1100 */
[----:B------:R-:W-:-:S02]  /*03c0*/  IMAD.WIDE R8, R0, 0x4, R8 ;  /* 0x0000000400087825 */ /* 0x000fc400078e0208 */
[----:B------:R-:W3:Y:S04]  /*03d0*/  LDG.E.U16 R14, desc[UR12][R10.64+-0x2] ;  /* 0xfffffe0c0a0e7981 */ /* 0x000ee8000c1e1500 */
[----:B------:R-:W4:Y:S01]  /*03e0*/  LDG.E R16, desc[UR12][R8.64+-0x4] ;  /* 0xfffffc0c08107981 */ /* 0x000f22000c1e1900 */
[----:B--2---:R-:W-:Y:S01]  /*03f0*/  I2FP.F32.U32 R17, R12 ;  /* 0x0000000c00117245 */ /* 0x004fe20000201000 */
[----:B---3--:R-:W-:Y:S01]  /*0400*/  HADD2.F32 R14, -RZ, R14.H0_H0 ;  /* 0x2000000eff0e7230 */ /* 0x008fe20000004100 */
[----:B----4-:R-:W-:-:S04]  /*0410*/  SHF.R.U32.HI R18, RZ, 0x1c, R16 ;  /* 0x0000001cff127819 */ /* 0x010fc80000011610 */
[----:B------:R-:W-:Y:S01]  /*0420*/  FMUL R17, R14, R17 ;  /* 0x000000110e117220 */ /* 0x000fe20000400000 */
[----:B------:R-:W-:Y:S02]  /*0430*/  I2FP.F32.U32 R22, R18 ;  /* 0x0000001200167245 */ /* 0x000fe40000201000 */
[----:B------:R-:W-:-:S03]  /*0440*/  SHF.R.U32.HI R21, RZ, 0x8, R16 ;  /* 0x00000008ff157819 */ /* 0x000fc60000011610 */
[----:B------:R-:W-:Y:S01]  /*0450*/  FFMA R19, R14, R22, -R17 ;  /* 0x000000160e137223 */ /* 0x000fe20000000811 */
[--C-:B------:R-:W-:Y:S02]  /*0460*/  SHF.R.U32.HI R22, RZ, 0xc, R16.reuse ;  /* 0x0000000cff167819 */ /* 0x100fe40000011610 */
[--C-:B------:R-:W-:Y:S02]  /*0470*/  SHF.R.U32.HI R23, RZ, 0x10, R16.reuse ;  /* 0x00000010ff177819 */ /* 0x100fe40000011610 */
[--C-:B------:R-:W-:Y:S02]  /*0480*/  SHF.R.U32.HI R13, RZ, 0x4, R16.reuse ;  /* 0x00000004ff0d7819 */ /* 0x100fe40000011610 */
[----:B------:R-:W-:Y:S02]  /*0490*/  LOP3.LUT R12, R16, 0xf, RZ, 0xc0, !PT ;  /* 0x0000000f100c7812 */ /* 0x000fe400078ec0ff */
[--C-:B------:R-:W-:Y:S02]  /*04a0*/  SHF.R.U32.HI R24, RZ, 0x14, R16.reuse ;  /* 0x00000014ff187819 */ /* 0x100fe40000011610 */
[----:B------:R-:W-:-:S02]  /*04b0*/  SHF.R.U32.HI R16, RZ, 0x18, R16 ;  /* 0x00000018ff107819 */ /* 0x000fc40000011610 */
[----:B------:R-:W-:Y:S02]  /*04c0*/  LOP3.LUT R21, R21, 0xf, RZ, 0xc0, !PT ;  /* 0x0000000f15157812 */ /* 0x000fe400078ec0ff */
[----:B------:R-:W-:Y:S02]  /*04d0*/  LOP3.LUT R22, R22, 0xf, RZ, 0xc0, !PT ;  /* 0x0000000f16167812 */ /* 0x000fe400078ec0ff */
[----:B------:R-:W-:Y:S02]  /*04e0*/  LOP3.LUT R23, R23, 0xf, RZ, 0xc0, !PT ;  /* 0x0000000f17177812 */ /* 0x000fe400078ec0ff */
[----:B------:R-:W-:Y:S02]  /*04f0*/  LOP3.LUT R25, R16, 0xf, RZ, 0xc0, !PT ;  /* 0x0000000f10197812 */ /* 0x000fe400078ec0ff */
[----:B------:R-:W-:Y:S02]  /*0500*/  I2FP.F32.U32 R21, R21 ;  /* 0x0000001500157245 */ /* 0x000fe40000201000 */
[----:B------:R-:W-:-:S02]  /*0510*/  LOP3.LUT R24, R24, 0xf, RZ, 0xc0, !PT ;  /* 0x0000000f18187812 */ /* 0x000fc400078ec0ff */
[----:B------:R-:W-:Y:S02]  /*0520*/  I2FP.F32.U32 R16, R22 ;  /* 0x0000001600107245 */ /* 0x000fe40000201000 */
[----:B------:R-:W-:Y:S02]  /*0530*/  LOP3.LUT R13, R13, 0xf, RZ, 0xc0, !PT ;  /* 0x0000000f0d0d7812 */ /* 0x000fe400078ec0ff */
[----:B------:R-:W-:Y:S01]  /*0540*/  I2FP.F32.U32 R26, R23 ;  /* 0x00000017001a7245 */ /* 0x000fe20000201000 */
[C-C-:B------:R-:W-:Y:S01]  /*0550*/  FFMA R22, R14.reuse, R21, -R17.reuse ;  /* 0x000000150e167223 */ /* 0x140fe20000000811 */
[----:B------:R-:W-:Y:S01]  /*0560*/  I2FP.F32.U32 R23, R24 ;  /* 0x0000001800177245 */ /* 0x000fe20000201000 */
[C-C-:B------:R-:W-:Y:S01]  /*0570*/  FFMA R21, R14.reuse, R16, -R17.reuse ;  /* 0x000000100e157223 */ /* 0x140fe20000000811 */
[----:B------:R-:W-:Y:S01]  /*0580*/  I2FP.F32.U32 R12, R12 ;  /* 0x0000000c000c7245 */ /* 0x000fe20000201000 */
[----:B------:R-:W-:Y:S01]  /*0590*/  FFMA R16, R14, R26, -R17 ;  /* 0x0000001a0e107223 */ /* 0x000fe20000000811 */
[----:B------:R-:W-:-:S02]  /*05a0*/  I2FP.F32.U32 R20, R13 ;  /* 0x0000000d00147245 */ /* 0x000fc40000201000 */
[----:B------:R-:W-:Y:S01]  /*05b0*/  I2FP.F32.U32 R24, R25 ;  /* 0x0000001900187245 */ /* 0x000fe20000201000 */
[C-C-:B------:R-:W-:Y:S01]  /*05c0*/  FFMA R18, R14.reuse, R12, -R17.reuse ;  /* 0x0000000c0e127223 */ /* 0x140fe20000000811 */
[C-C-:B------:R-:W-:Y:S01]  /*05d0*/  FFMA R23, R14.reuse, R23, -R17.reuse ;  /* 0x000000170e177223 */ /* 0x140fe20000000811 */
[C-C-:B------:R-:W-:Y:S01]  /*05e0*/  FFMA R20, R14.reuse, R20, -R17.reuse ;  /* 0x000000140e147223 */ /* 0x140fe20000000811 */
[----:B------:R-:W-:Y:S01]  /*05f0*/  F2FP.BF16.F32.PACK_AB R16, RZ, R16 ;  /* 0x00000010ff10723e */ /* 0x000fe200000010ff */
[----:B------:R-:W-:Y:S01]  /*0600*/  FFMA R24, R14, R24, -R17 ;  /* 0x000000180e187223 */ /* 0x000fe20000000811 */
[----:B------:R-:W-:Y:S01]  /*0610*/  F2FP.BF16.F32.PACK_AB R18, RZ, R18 ;  /* 0x00000012ff12723e */ /* 0x000fe200000010ff */
[----:B-1----:R-:W-:Y:S01]  /*0620*/  IMAD.WIDE R12, R15, 0x2, R4 ;  /* 0x000000020f0c7825 */ /* 0x002fe200078e0204 */
[----:B------:R-:W-:Y:S02]  /*0630*/  F2FP.BF16.F32.PACK_AB R19, RZ, R19 ;  /* 0x00000013ff13723e */ /* 0x000fe400000010ff */
[----:B------:R-:W-:-:S02]  /*0640*/  F2FP.BF16.F32.PACK_AB R20, RZ, R20 ;  /* 0x00000014ff14723e */ /* 0x000fc400000010ff */
[----:B------:R-:W-:Y:S02]  /*0650*/  F2FP.BF16.F32.PACK_AB R22, RZ, R22 ;  /* 0x00000016ff16723e */ /* 0x000fe400000010ff */
[----:B------:R-:W-:Y:S02]  /*0660*/  F2FP.BF16.F32.PACK_AB R21, RZ, R21 ;  /* 0x00000015ff15723e */ /* 0x000fe400000010ff */
[----:B------:R-:W-:Y:S02]  /*0670*/  F2FP.BF16.F32.PACK_AB R23, RZ, R23 ;  /* 0x00000017ff17723e */ /* 0x000fe400000010ff */
[----:B------:R-:W-:Y:S02]  /*0680*/  F2FP.BF16.F32.PACK_AB R24, RZ, R24 ;  /* 0x00000018ff18723e */ /* 0x000fe400000010ff */
[----:B------:R-:W-:Y:S01]  /*0690*/  PRMT R25, R16, 0x7610, R25 ;  /* 0x0000761010197816 */ /* 0x000fe20000000019 */
[----:B------:R-:W-:Y:S04]  /*06a0*/  STG.E.U16 desc[UR12][R12.64], R18 ;  /* 0x000000120c007986 */ /* 0x000fe8000c10150c */
[----:B------:R-:W-:Y:S04]  /*06b0*/  STG.E.U16 desc[UR12][R12.64+0xe], R19 ;  /* 0x00000e130c007986 */ /* 0x000fe8000c10150c */
[----:B------:R-:W-:Y:S04]  /*06c0*/  STG.E.U16 desc[UR12][R12.64+0x2], R20 ;  /* 0x000002140c007986 */ /* 0x000fe8000c10150c */
[----:B------:R-:W-:Y:S04]  /*06d0*/  STG.E.U16 desc[UR12][R12.64+0x4], R22 ;  /* 0x000004160c007986 */ /* 0x000fe8000c10150c */
[----:B------:R-:W-:Y:S04]  /*06e0*/  STG.E.U16 desc[UR12][R12.64+0x6], R21 ;  /* 0x000006150c007986 */ /* 0x000fe8000c10150c */
[----:B------:R-:W-:Y:S04]  /*06f0*/  STG.E.U16 desc[UR12][R12.64+0x8], R25 ;  /* 0x000008190c007986 */ /* 0x000fe8000c10150c */
[----:B------:R-:W-:Y:S04]  /*0700*/  STG.E.U16 desc[UR12][R12.64+0xa], R23 ;  /* 0x00000a170c007986 */ /* 0x000fe8000c10150c */
[----:B------:R0:W-:Y:S04]  /*0710*/  STG.E.U16 desc[UR12][R12.64+0xc], R24 ;  /* 0x00000c180c007986 */ /* 0x0001e8000c10150c */
[----:B------:R-:W2:Y:S04]  /*0720*/  LDG.E R8, desc[UR12][R8.64] ;  /* 0x0000000c08087981 */ /* 0x000ea8000c1e1900 */
[----:B------:R-:W3:Y:S04]  /*0730*/  LDG.E.U16 R14, desc[UR12][R10.64] ;  /* 0x0000000c0a0e7981 */ /* 0x000ee8000c1e1500 */
[----:B------:R-:W4:Y:S01]  /*0740*/  LDG.E.U8 R6, desc[UR12][R6.64] ;  /* 0x0000000c06067981 */ /* 0x000f22000c1e1100 */
[----:B0-----:R-:W-:Y:S01]  /*0750*/  IMAD.WIDE R12, R2, 0x2, R12 ;  /* 0x00000002020c7825 */ /* 0x001fe200078e020c */
[----:B------:R-:W-:-:S04]  /*0760*/  UIADD3 UR4, UPT, UPT, UR4, 0x2, URZ ;  /* 0x0000000204047890 */ /* 0x000fc8000fffe0ff */
[----:B------:R-:W-:Y:S01]  /*0770*/  UISETP.NE.AND UP0, UPT, UR4, 0x8, UPT ;  /* 0x000000080400788c */ /* 0x000fe2000bf05270 */
[----:B------:R-:W-:Y:S02]  /*0780*/  IMAD R15, R2, 0x2, R15 ;  /* 0x00000002020f7824 */ /* 0x000fe400078e020f */
[----:B------:R-:W-:Y:S02]  /*0790*/  VIADD R3, R3, 0x2 ;  /* 0x0000000203037836 */ /* 0x000fe40000000000 */
[----:B------:R-:W-:Y:S01]  /*07a0*/  VIADD R0, R0, 0x2 ;  /* 0x0000000200007836 */ /* 0x000fe20000000000 */
[--C-:B--2---:R-:W-:Y:S02]  /*07b0*/  SHF.R.U32.HI R18, RZ, 0x4, R8.reuse ;  /* 0x00000004ff127819 */ /* 0x104fe40000011608 */
[----:B------:R-:W-:Y:S01]  /*07c0*/  LOP3.LUT R16, R8, 0xf, RZ, 0xc0, !PT ;  /* 0x0000000f08107812 */ /* 0x000fe200078ec0ff */
[----:B---3--:R-:W-:Y:S01]  /*07d0*/  HADD2.F32 R14, -RZ, R14.H0_H0 ;  /* 0x2000000eff0e7230 */ /* 0x008fe20000004100 */
[----:B------:R-:W-:-:S02]  /*07e0*/  SHF.R.U32.HI R19, RZ, 0x1c, R8 ;  /* 0x0000001cff137819 */ /* 0x000fc40000011608 */
[----:B------:R-:W-:Y:S02]  /*07f0*/  LOP3.LUT R18, R18, 0xf, RZ, 0xc0, !PT ;  /* 0x0000000f12127812 */ /* 0x000fe400078ec0ff */
[----:B----4-:R-:W-:Y:S02]  /*0800*/  I2FP.F32.U32 R17, R6 ;  /* 0x0000000600117245 */ /* 0x010fe40000201000 */
[----:B------:R-:W-:Y:S02]  /*0810*/  I2FP.F32.U32 R16, R16 ;  /* 0x0000001000107245 */ /* 0x000fe40000201000 */
[----:B------:R-:W-:Y:S01]  /*0820*/  I2FP.F32.U32 R10, R19 ;  /* 0x00000013000a7245 */ /* 0x000fe20000201000 */
[C---:B------:R-:W-:Y:S01]  /*0830*/  FMUL R17, R14.reuse, R17 ;  /* 0x000000110e117220 */ /* 0x040fe20000400000 */
[----:B------:R-:W-:Y:S02]  /*0840*/  I2FP.F32.U32 R18, R18 ;  /* 0x0000001200127245 */ /* 0x000fe40000201000 */
[--C-:B------:R-:W-:Y:S01]  /*0850*/  SHF.R.U32.HI R11, RZ, 0xc, R8.reuse ;  /* 0x0000000cff0b7819 */ /* 0x100fe20000011608 */
[C-C-:B------:R-:W-:Y:S01]  /*0860*/  FFMA R6, R14.reuse, R16, -R17.reuse ;  /* 0x000000100e067223 */ /* 0x140fe20000000811 */
[C-C-:B------:R-:W-:Y:S01]  /*0870*/  FFMA R7, R14.reuse, R10, -R17.reuse ;  /* 0x0000000a0e077223 */ /* 0x140fe20000000811 */
[----:B------:R-:W-:Y:S01]  /*0880*/  FFMA R9, R14, R18, -R17 ;  /* 0x000000120e097223 */ /* 0x000fe20000000811 */
[----:B------:R-:W-:-:S02]  /*0890*/  SHF.R.U32.HI R10, RZ, 0x8, R8 ;  /* 0x00000008ff0a7819 */ /* 0x000fc40000011608 */
[--C-:B------:R-:W-:Y:S02]  /*08a0*/  SHF.R.U32.HI R16, RZ, 0x10, R8.reuse ;  /* 0x00000010ff107819 */ /* 0x100fe40000011608 */
[--C-:B------:R-:W-:Y:S02]  /*08b0*/  SHF.R.U32.HI R18, RZ, 0x14, R8.reuse ;  /* 0x00000014ff127819 */ /* 0x100fe40000011608 */
[----:B------:R-:W-:Y:S02]  /*08c0*/  SHF.R.U32.HI R8, RZ, 0x18, R8 ;  /* 0x00000018ff087819 */ /* 0x000fe40000011608 */
[----:B------:R-:W-:Y:S02]  /*08d0*/  LOP3.LUT R10, R10, 0xf, RZ, 0xc0, !PT ;  /* 0x0000000f0a0a7812 */ /* 0x000fe400078ec0ff */
[----:B------:R-:W-:Y:S02]  /*08e0*/  LOP3.LUT R11, R11, 0xf, RZ, 0xc0, !PT ;  /* 0x0000000f0b0b7812 */ /* 0x000fe400078ec0ff */
[----:B------:R-:W-:-:S02]  /*08f0*/  LOP3.LUT R16, R16, 0xf, RZ, 0xc0, !PT ;  /* 0x0000000f10107812 */ /* 0x000fc400078ec0ff */
[----:B------:R-:W-:Y:S02]  /*0900*/  LOP3.LUT R18, R18, 0xf, RZ, 0xc0, !PT ;  /* 0x0000000f12127812 */ /* 0x000fe400078ec0ff */
[----:B------:R-:W-:Y:S02]  /*0910*/  LOP3.LUT R19, R8, 0xf, RZ, 0xc0, !PT ;  /* 0x0000000f08137812 */ /* 0x000fe400078ec0ff */
[----:B------:R-:W-:Y:S02]  /*0920*/  I2FP.F32.U32 R10, R10 ;  /* 0x0000000a000a7245 */ /* 0x000fe40000201000 */
[----:B------:R-:W-:Y:S02]  /*0930*/  I2FP.F32.U32 R8, R11 ;  /* 0x0000000b00087245 */ /* 0x000fe40000201000 */
[----:B------:R-:W-:Y:S02]  /*0940*/  I2FP.F32.U32 R16, R16 ;  /* 0x0000001000107245 */ /* 0x000fe40000201000 */
[----:B------:R-:W-:-:S02]  /*0950*/  I2FP.F32.U32 R18, R18 ;  /* 0x0000001200127245 */ /* 0x000fc40000201000 */
[----:B------:R-:W-:Y:S01]  /*0960*/  I2FP.F32.U32 R20, R19 ;  /* 0x0000001300147245 */ /* 0x000fe20000201000 */
[C-C-:B------:R-:W-:Y:S01]  /*0970*/  FFMA R10, R14.reuse, R10, -R17.reuse ;  /* 0x0000000a0e0a7223 */ /* 0x140fe20000000811 */
[C-C-:B------:R-:W-:Y:S01]  /*0980*/  FFMA R8, R14.reuse, R8, -R17.reuse ;  /* 0x000000080e087223 */ /* 0x140fe20000000811 */
[C-C-:B------:R-:W-:Y:S01]  /*0990*/  FFMA R16, R14.reuse, R16, -R17.reuse ;  /* 0x000000100e107223 */ /* 0x140fe20000000811 */
[C-C-:B------:R-:W-:Y:S01]  /*09a0*/  FFMA R18, R14.reuse, R18, -R17.reuse ;  /* 0x000000120e127223 */ /* 0x140fe20000000811 */
[----:B------:R-:W-:Y:S01]  /*09b0*/  FFMA R20, R14, R20, -R17 ;  /* 0x000000140e147223 */ /* 0x000fe20000000811 */
[----:B------:R-:W-:Y:S02]  /*09c0*/  F2FP.BF16.F32.PACK_AB R6, RZ, R6 ;  /* 0x00000006ff06723e */ /* 0x000fe400000010ff */
[----:B------:R-:W-:Y:S02]  /*09d0*/  F2FP.BF16.F32.PACK_AB R7, RZ, R7 ;  /* 0x00000007ff07723e */ /* 0x000fe400000010ff */
[----:B------:R-:W-:-:S02]  /*09e0*/  F2FP.BF16.F32.PACK_AB R9, RZ, R9 ;  /* 0x00000009ff09723e */ /* 0x000fc400000010ff */
[----:B------:R-:W-:Y:S02]  /*09f0*/  F2FP.BF16.F32.PACK_AB R10, RZ, R10 ;  /* 0x0000000aff0a723e */ /* 0x000fe400000010ff */
[----:B------:R-:W-:Y:S02]  /*0a00*/  F2FP.BF16.F32.PACK_AB R8, RZ, R8 ;  /* 0x00000008ff08723e */ /* 0x000fe400000010ff */
[----:B------:R-:W-:Y:S02]  /*0a10*/  F2FP.BF16.F32.PACK_AB R16, RZ, R16 ;  /* 0x00000010ff10723e */ /* 0x000fe400000010ff */
[----:B------:R-:W-:Y:S02]  /*0a20*/  F2FP.BF16.F32.PACK_AB R18, RZ, R18 ;  /* 0x00000012ff12723e */ /* 0x000fe400000010ff */
[----:B------:R-:W-:Y:S01]  /*0a30*/  F2FP.BF16.F32.PACK_AB R20, RZ, R20 ;  /* 0x00000014ff14723e */ /* 0x000fe200000010ff */
[----:B------:R0:W-:Y:S04]  /*0a40*/  STG.E.U16 desc[UR12][R12.64], R6 ;  /* 0x000000060c007986 */ /* 0x0001e8000c10150c */
[----:B------:R0:W-:Y:S04]  /*0a50*/  STG.E.U16 desc[UR12][R12.64+0xe], R7 ;  /* 0x00000e070c007986 */ /* 0x0001e8000c10150c */
        /* <DEDUP_REMOVED lines=8> */
.L_x_5:
        /* <DEDUP_REMOVED lines=10> */
.L_x_50:


//--------------------- .text._Z32populate_weight_kernel_transposeI13__nv_bfloat16EvPKjPKT_PKhPS0_iii --------------------------
	.section	.text._Z32populate_weight_kernel_transposeI13__nv_bfloat16EvPKjPKT_PKhPS0_iii,"ax",@progbits
	.align	128
        .global         _Z32populate_weight_kernel_transposeI13__nv_bfloat16EvPKjPKT_PKhPS0_iii
        .type           _Z32populate_weight_kernel_transposeI13__nv_bfloat16EvPKjPKT_PKhPS0_iii,@function
        .size           _Z32populate_weight_kernel_transposeI13__nv_bfloat16EvPKjPKT_PKhPS0_iii,(.L_x_51 - _Z32populate_weight_kernel_transposeI13__nv_bfloat16EvPKjPKT_PKhPS0_iii)
        .other          _Z32populate_weight_kernel_transposeI13__nv_bfloat16EvPKjPKT_PKhPS0_iii,@"STO_CUDA_ENTRY STV_DEFAULT"
_Z32populate_weight_kernel_transposeI13__nv_bfloat16EvPKjPKT_PKhPS0_iii:
.text._Z32populate_weight_kernel_transposeI13__nv_bfloat16EvPKjPKT_PKhPS0_iii:
        /* <DEDUP_REMOVED lines=52> */
.L_x_6:
        /* <DEDUP_REMOVED lines=9> */
[----:B------:R-:W3:Y:S04]  /*03d0*/  LDG.E R16, desc[UR12][R8.64+-0x4] ;  /* 0xfffffc0c08107981 */ /* 0x000ee8000c1e1900 */
[----:B------:R-:W4:Y:S01]  /*03e0*/  LDG.E.U16 R14, desc[UR12][R10.64+-0x2] ;  /* 0xfffffe0c0a0e7981 */ /* 0x000f22000c1e1500 */
[----:B--2---:R-:W-:Y:S02]  /*03f0*/  I2FP.F32.U32 R17, R12 ;  /* 0x0000000c00117245 */ /* 0x004fe40000201000 */
[----:B---3--:R-:W-:Y:S01]  /*0400*/  SHF.R.U32.HI R18, RZ, 0x1c, R16 ;  /* 0x0000001cff127819 */ /* 0x008fe20000011610 */
[----:B----4-:R-:W-:-:S03]  /*0410*/  IMAD.U32 R14, R14, 0x10000, RZ ;  /* 0x000100000e0e7824 */ /* 0x010fc600078e00ff */
[----:B------:R-:W-:Y:S01]  /*0420*/  I2FP.F32.U32 R22, R18 ;  /* 0x0000001200167245 */ /* 0x000fe20000201000 */
[----:B------:R-:W-:Y:S01]  /*0430*/  FMUL R17, R14, R17 ;  /* 0x000000110e117220 */ /* 0x000fe20000400000 */
        /* <DEDUP_REMOVED lines=47> */
[----:B------:R-:W3:Y:S04]  /*0730*/  LDG.E.U8 R6, desc[UR12][R6.64] ;  /* 0x0000000c06067981 */ /* 0x000ee8000c1e1100 */
[----:B------:R-:W4:Y:S01]  /*0740*/  LDG.E.U16 R14, desc[UR12][R10.64] ;  /* 0x0000000c0a0e7981 */ /* 0x000f22000c1e1500 */
[----:B0-----:R-:W-:Y:S01]  /*0750*/  IMAD.WIDE R12, R2, 0x2, R12 ;  /* 0x00000002020c7825 */ /* 0x001fe200078e020c */
[----:B------:R-:W-:-:S04]  /*0760*/  UIADD3 UR4, UPT, UPT, UR4, 0x2, URZ ;  /* 0x0000000204047890 */ /* 0x000fc8000fffe0ff */
[----:B------:R-:W-:Y:S01]  /*0770*/  UISETP.NE.AND UP0, UPT, UR4, 0x8, UPT ;  /* 0x000000080400788c */ /* 0x000fe2000bf05270 */
[----:B------:R-:W-:Y:S02]  /*0780*/  IMAD R15, R2, 0x2, R15 ;  /* 0x00000002020f7824 */ /* 0x000fe400078e020f */
[----:B------:R-:W-:Y:S02]  /*0790*/  VIADD R3, R3, 0x2 ;  /* 0x0000000203037836 */ /* 0x000fe40000000000 */
[----:B------:R-:W-:Y:S01]  /*07a0*/  VIADD R0, R0, 0x2 ;  /* 0x0000000200007836 */ /* 0x000fe20000000000 */
[----:B--2---:R-:W-:Y:S02]  /*07b0*/  SHF.R.U32.HI R18, RZ, 0x4, R8 ;  /* 0x00000004ff127819 */ /* 0x004fe40000011608 */
[----:B------:R-:W-:Y:S02]  /*07c0*/  LOP3.LUT R16, R8, 0xf, RZ, 0xc0, !PT ;  /* 0x0000000f08107812 */ /* 0x000fe400078ec0ff */
[----:B---3--:R-:W-:-:S02]  /*07d0*/  I2FP.F32.U32 R17, R6 ;  /* 0x0000000600117245 */ /* 0x008fc40000201000 */
[--C-:B------:R-:W-:Y:S02]  /*07e0*/  SHF.R.U32.HI R19, RZ, 0x1c, R8.reuse ;  /* 0x0000001cff137819 */ /* 0x100fe40000011608 */
[----:B------:R-:W-:Y:S01]  /*07f0*/  LOP3.LUT R18, R18, 0xf, RZ, 0xc0, !PT ;  /* 0x0000000f12127812 */ /* 0x000fe200078ec0ff */
[----:B----4-:R-:W-:Y:S01]  /*0800*/  IMAD.U32 R14, R14, 0x10000, RZ ;  /* 0x000100000e0e7824 */ /* 0x010fe200078e00ff */
        /* <DEDUP_REMOVED lines=45> */
.L_x_7:
        /* <DEDUP_REMOVED lines=10> */
.L_x_51:


//--------------------- .text._Z16matmul_q4_kernelI6__halfEvPK13__nv_bfloat16PKjPKT_PKhPfiii --------------------------
	.section	.text._Z16matmul_q4_kernelI6__halfEvPK13__nv_bfloat16PKjPKT_PKhPfiii,"ax",@progbits
	.align	128
        .global         _Z16matmul_q4_kernelI6__halfEvPK13__nv_bfloat16PKjPKT_PKhPfiii
        .type           _Z16matmul_q4_kernelI6__halfEvPK13__nv_bfloat16PKjPKT_PKhPfiii,@function
        .size           _Z16matmul_q4_kernelI6__halfEvPK13__nv_bfloat16PKjPKT_PKhPfiii,(.L_x_52 - _Z16matmul_q4_kernelI6__halfEvPK13__nv_bfloat16PKjPKT_PKhPfiii)
        .other          _Z16matmul_q4_kernelI6__halfEvPK13__nv_bfloat16PKjPKT_PKhPfiii,@"STO_CUDA_ENTRY STV_DEFAULT"
_Z16matmul_q4_kernelI6__halfEvPK13__nv_bfloat16PKjPKT_PKhPfiii:
.text._Z16matmul_q4_kernelI6__halfEvPK13__nv_bfloat16PKjPKT_PKhPfiii:
[----:B------:R-:W-:Y:S01]  /*0000*/  LDC R1, c[0x0][0x37c] ;  /* 0x0000df00ff017b82 */ /* 0x000fe20000000800 */
[----:B------:R-:W0:Y:S07]  /*0010*/  S2R R8, SR_TID.X ;  /* 0x0000000000087919 */ /* 0x000e2e0000002100 */
[----:B------:R-:W1:Y:S01]  /*0020*/  S2UR UR10, SR_CTAID.Z ;  /* 0x00000000000a79c3 */ /* 0x000e620000002700 */
[----:B------:R-:W2:Y:S01]  /*0030*/  LDCU.64 UR8, c[0x0][0x358] ;  /* 0x00006b00ff0877ac */ /* 0x000ea20008000a00 */
[----:B------:R-:W0:Y:S06]  /*0040*/  S2R R3, SR_CTAID.X ;  /* 0x0000000000037919 */ /* 0x000e2c0000002500 */
[----:B------:R-:W1:Y:S08]  /*0050*/  LDC R7, c[0x0][0x3a8] ;  /* 0x0000ea00ff077b82 */ /* 0x000e700000000800 */
[----:B------:R-:W3:Y:S08]  /*0060*/  LDC.64 R4, c[0x0][0x380] ;  /* 0x0000e000ff047b82 */ /* 0x000ef00000000a00 */
[----:B------:R-:W4:Y:S01]  /*0070*/  LDC R9, c[0x0][0x3b0] ;  /* 0x0000ec00ff097b82 */ /* 0x000f220000000800 */
[----:B0-----:R-:W-:-:S04]  /*0080*/  IMAD R0, R3, 0x100, R8 ;  /* 0x0000010003007824 */ /* 0x001fc800078e0208 */
[----:B-1----:R-:W-:-:S04]  /*0090*/  IMAD R7, R7, UR10, R0 ;  /* 0x0000000a07077c24 */ /* 0x002fc8000f8e0200 */
[----:B---3--:R-:W-:-:S06]  /*00a0*/  IMAD.WIDE.U32 R4, R7, 0x2, R4 ;  /* 0x0000000207047825 */ /* 0x008fcc00078e0004 */
[----:B--2---:R0:W2:Y:S01]  /*00b0*/  LDG.E.U16 R5, desc[UR8][R4.64] ;  /* 0x0000000804057981 */ /* 0x0040a2000c1e1500 */
[----:B----4-:R-:W-:Y:S01]  /*00c0*/  IABS R11, R9 ;  /* 0x00000009000b7213 */ /* 0x010fe20000000000 */
[----:B------:R-:W1:Y:S01]  /*00d0*/  S2UR UR5, SR_CgaCtaId ;  /* 0x00000000000579c3 */ /* 0x000e620000008800 */
[----:B------:R-:W-:Y:S01]  /*00e0*/  UMOV UR4, 0x400 ;  /* 0x0000040000047882 */ /* 0x000fe20000000000 */
[----:B------:R-:W-:Y:S01]  /*00f0*/  IMAD.MOV.U32 R27, RZ, RZ, RZ ;  /* 0x000000ffff1b7224 */ /* 0x000fe200078e00ff */
[----:B------:R-:W3:Y:S08]  /*0100*/  I2F.RP R0, R11 ;  /* 0x0000000b00007306 */ /* 0x000ef00000209400 */
[----:B---3--:R-:W3:Y:S01]  /*0110*/  MUFU.RCP R0, R0 ;  /* 0x0000000000007308 */ /* 0x008ee20000001000 */
[----:B-1----:R-:W-:-:S06]  /*0120*/  ULEA UR5, UR5, UR4, 0x18 ;  /* 0x0000000405057291 */ /* 0x002fcc000f8ec0ff */
[----:B0-----:R-:W-:Y:S01]  /*0130*/  LEA R4, R8, UR5, 0x1 ;  /* 0x0000000508047c11 */ /* 0x001fe2000f8e08ff */
[----:B---3--:R-:W-:-:S04]  /*0140*/  VIADD R6, R0, 0xffffffe ;  /* 0x0ffffffe00067836 */ /* 0x008fc80000000000 */
[----:B------:R0:W1:Y:S02]  /*0150*/  F2I.FTZ.U32.TRUNC.NTZ R7, R6 ;  /* 0x0000000600077305 */ /* 0x000064000021f000 */
[----:B0-----:R-:W-:Y:S01]  /*0160*/  IMAD.MOV.U32 R6, RZ, RZ, RZ ;  /* 0x000000ffff067224 */ /* 0x001fe200078e00ff */
[----:B-1----:R-:W-:-:S05]  /*0170*/  IADD3 R2, PT, PT, RZ, -R7, RZ ;  /* 0x80000007ff027210 */ /* 0x002fca0007ffe0ff */
[----:B------:R-:W-:-:S04]  /*0180*/  IMAD R13, R2, R11, RZ ;  /* 0x0000000b020d7224 */ /* 0x000fc800078e02ff */
[----:B------:R-:W-:-:S06]  /*0190*/  IMAD.HI.U32 R7, R7, R13, R6 ;  /* 0x0000000d07077227 */ /* 0x000fcc00078e0006 */
[----:B------:R-:W-:Y:S02]  /*01a0*/  IMAD.HI.U32 R0, R7, 0x100, RZ ;  /* 0x0000010007007827 */ /* 0x000fe400078e00ff */
[----:B------:R-:W0:Y:S02]  /*01b0*/  S2R R7, SR_CTAID.Y ;  /* 0x0000000000077919 */ /* 0x000e240000002600 */
[----:B------:R-:W-:-:S04]  /*01c0*/  IMAD.MOV R2, RZ, RZ, -R0 ;  /* 0x000000ffff027224 */ /* 0x000fc800078e0a00 */
[----:B------:R-:W-:-:S05]  /*01d0*/  IMAD R2, R11, R2, 0x100 ;  /* 0x000001000b027424 */ /* 0x000fca00078e0202 */
[----:B------:R-:W-:-:S13]  /*01e0*/  ISETP.GT.U32.AND P2, PT, R11, R2, PT ;  /* 0x000000020b00720c */ /* 0x000fda0003f44070 */
[-C--:B------:R-:W-:Y:S01]  /*01f0*/  @!P2 IADD3 R2, PT, PT, R2, -R11.reuse, RZ ;  /* 0x8000000b0202a210 */ /* 0x080fe20007ffe0ff */
[----:B------:R-:W-:Y:S01]  /*0200*/  @!P2 VIADD R0, R0, 0x1 ;  /* 0x000000010000a836 */ /* 0x000fe20000000000 */
[C---:B------:R-:W-:Y:S02]  /*0210*/  ISETP.NE.AND P2, PT, R9.reuse, RZ, PT ;  /* 0x000000ff0900720c */ /* 0x040fe40003f45270 */
[----:B------:R-:W-:Y:S02]  /*0220*/  ISETP.GE.U32.AND P0, PT, R2, R11, PT ;  /* 0x0000000b0200720c */ /* 0x000fe40003f06070 */
[----:B------:R-:W-:-:S04]  /*0230*/  LOP3.LUT R2, R9, 0x100, RZ, 0x3c, !PT ;  /* 0x0000010009027812 */ /* 0x000fc800078e3cff */
[----:B------:R-:W-:Y:S01]  /*0240*/  ISETP.GE.AND P1, PT, R2, RZ, PT ;  /* 0x000000ff0200720c */ /* 0x000fe20003f26270 */
[----:B0-----:R-:W-:-:S06]  /*0250*/  IMAD R2, R7, 0x100, R8 ;  /* 0x0000010007027824 */ /* 0x001fcc00078e0208 */
[----:B------:R-:W-:-:S06]  /*0260*/  @P0 VIADD R0, R0, 0x1 ;  /* 0x0000000100000836 */ /* 0x000fcc0000000000 */
[----:B------:R-:W-:Y:S02]  /*0270*/  @!P1 IADD3 R0, PT, PT, -R0, RZ, RZ ;  /* 0x000000ff00009210 */ /* 0x000fe40007ffe1ff */
[----:B------:R-:W-:-:S04]  /*0280*/  @!P2 LOP3.LUT R0, RZ, R9, RZ, 0x33, !PT ;  /* 0x00000009ff00a212 */ /* 0x000fc800078e33ff */
[----:B------:R-:W-:Y:S01]  /*0290*/  ISETP.GE.AND P0, PT, R0, 0x1, PT ;  /* 0x000000010000780c */ /* 0x000fe20003f06270 */
[----:B--2---:R0:W-:Y:S01]  /*02a0*/  STS.U16 [R4], R5 ;  /* 0x0000000504007388 */ /* 0x0041e20000000400 */
[----:B------:R-:W-:Y:S11]  /*02b0*/  BAR.SYNC.DEFER_BLOCKING 0x0 ;  /* 0x0000000000007b1d */ /* 0x000ff60000010000 */
[----:B------:R-:W-:Y:S05]  /*02c0*/  @!P0 BRA `(.L_x_8) ;  /* 0x0000003400608947 */ /* 0x000fea0003800000 */
[----:B------:R-:W-:Y:S02]  /*02d0*/  ISETP.GE.AND P0, PT, R9, 0x8, PT ;  /* 0x000000080900780c */ /* 0x000fe40003f06270 */
[----:B0-----:R-:W-:Y:S02]  /*02e0*/  SHF.R.S32.HI R4, RZ, 0x1f, R9 ;  /* 0x0000001fff047819 */ /* 0x001fe40000011409 */
[----:B------:R-:W-:Y:S02]  /*02f0*/  SHF.L.U32 R3, R3, 0x5, RZ ;  /* 0x0000000503037819 */ /* 0x000fe400000006ff */
[----:B------:R-:W-:-:S04]  /*0300*/  LEA.HI R4, R4, R9, RZ, 0x3 ;  /* 0x0000000904047211 */ /* 0x000fc800078f18ff */
[----:B------:R-:W-:-:S03]  /*0310*/  SHF.R.S32.HI R4, RZ, 0x3, R4 ;  /* 0x00000003ff047819 */ /* 0x000fc60000011404 */
[----:B------:R-:W-:Y:S05]  /*0320*/  @!P0 BRA `(.L_x_9) ;  /* 0x0000001c00fc8947 */ /* 0x000fea0003800000 */
[C---:B------:R-:W-:Y:S01]  /*0330*/  LOP3.LUT R5, R9.reuse, 0xf, RZ, 0xc0, !PT ;  /* 0x0000000f09057812 */ /* 0x040fe200078ec0ff */
[----:B------:R-:W-:Y:S01]  /*0340*/  IMAD.MOV.U32 R27, RZ, RZ, RZ ;  /* 0x000000ffff1b7224 */ /* 0x000fe200078e00ff */
[C---:B------:R-:W-:Y:S01]  /*0350*/  LOP3.LUT R6, R9.reuse, 0x7, RZ, 0xc0, !PT ;  /* 0x0000000709067812 */ /* 0x040fe200078ec0ff */
[----:B------:R-:W-:Y:S01]  /*0360*/  UMOV UR4, URZ ;  /* 0x000000ff00047c82 */ /* 0x000fe20008000000 */
[C---:B------:R-:W-:Y:S02]  /*0370*/  LOP3.LUT R7, R9.reuse, 0x7ffffff0, RZ, 0xc0, !PT ;  /* 0x7ffffff009077812 */ /* 0x040fe400078ec0ff */
[C---:B------:R-:W-:Y:S01]  /*0380*/  LOP3.LUT R8, R9.reuse, 0x3, RZ, 0xc0, !PT ;  /* 0x0000000309087812 */ /* 0x040fe200078ec0ff */
[----:B------:R-:W-:-:S07]  /*0390*/  IMAD.SHL.U32 R9, R9, 0x2, RZ ;  /* 0x0000000209097824 */ /* 0x000fce00078e00ff */
.L_x_19:
[----:B------:R-:W0:Y:S01]  /*03a0*/  LDC R11, c[0x0][0x3ac] ;  /* 0x0000eb00ff0b7b82 */ /* 0x000e220000000800 */
[----:B------:R-:W-:Y:S01]  /*03b0*/  IMAD R20, R4, UR4, R3 ;  /* 0x0000000404147c24 */ /* 0x000fe2000f8e0203 */
[----:B------:R-:W1:Y:S04]  /*03c0*/  LDCU.64 UR6, c[0x0][0x398] ;  /* 0x00007300ff0677ac */ /* 0x000e680008000a00 */
[----:B------:R-:W-:Y:S01]  /*03d0*/  SHF.R.S32.HI R15, RZ, 0x1f, R20 ;  /* 0x0000001fff0f7819 */ /* 0x000fe20000011414 */
[----:B------:R-:W2:Y:S01]  /*03e0*/  LDCU UR5, c[0x0][0x3b0] ;  /* 0x00007600ff0577ac */ /* 0x000ea20008000800 */
[----:B------:R-:W3:Y:S02]  /*03f0*/  LDC.64 R12, c[0x0][0x390] ;  /* 0x0000e400ff0c7b82 */ /* 0x000ee40000000a00 */
[----:B------:R-:W-:-:S04]  /*0400*/  LEA.HI R15, R15, R20, RZ, 0x4 ;  /* 0x000000140f0f7211 */ /* 0x000fc800078f20ff */
[----:B------:R-:W-:-:S05]  /*0410*/  SHF.R.S32.HI R15, RZ, 0x4, R15 ;  /* 0x00000004ff0f7819 */ /* 0x000fca000001140f */
[----:B0-----:R-:W-:-:S05]  /*0420*/  IMAD R15, R15, R11, R2 ;  /* 0x0000000b0f0f7224 */ /* 0x001fca00078e0202 */
[C---:B-1----:R-:W-:Y:S01]  /*0430*/  IADD3 R14, P0, PT, R15.reuse, UR6, RZ ;  /* 0x000000060f0e7c10 */ /* 0x042fe2000ff1e0ff */
[----:B---3--:R-:W-:-:S03]  /*0440*/  IMAD.WIDE R16, R15, 0x2, R12 ;  /* 0x000000020f107825 */ /* 0x008fc600078e020c */
[----:B------:R-:W-:-:S03]  /*0450*/  LEA.HI.X.SX32 R15, R15, UR7, 0x1, P0 ;  /* 0x000000070f0f7c11 */ /* 0x000fc600080f0eff */
[----:B------:R-:W3:Y:S04]  /*0460*/  LDG.E.U16 R16, desc[UR8][R16.64] ;  /* 0x0000000810107981 */ /* 0x000ee8000c1e1500 */
[----:B------:R-:W4:Y:S01]  /*0470*/  LDG.E.U8 R13, desc[UR8][R14.64] ;  /* 0x000000080e0d7981 */ /* 0x000f22000c1e1100 */
[----:B------:R-:W-:Y:S01]  /*0480*/  IADD3 R10, PT, PT, R4, -0x1, RZ ;  /* 0xffffffff040a7810 */ /* 0x000fe20007ffe0ff */
[----:B--2---:R-:W-:Y:S01]  /*0490*/  UIMAD UR11, UR4, UR5, URZ ;  /* 0x00000005040b72a4 */ /* 0x004fe2000f8e02ff */
[----:B------:R-:W-:Y:S02]  /*04a0*/  CS2R R18, SRZ ;  /* 0x0000000000127805 */ /* 0x000fe4000001ff00 */
[----:B------:R-:W-:Y:S01]  /*04b0*/  ISETP.GE.U32.AND P0, PT, R10, 0x3, PT ;  /* 0x000000030a00780c */ /* 0x000fe20003f06070 */
[----:B---3--:R-:W-:Y:S01]  /*04c0*/  HADD2.F32 R10, -RZ, R16.H0_H0 ;  /* 0x20000010ff0a7230 */ /* 0x008fe20000004100 */
[----:B----4-:R-:W-:-:S11]  /*04d0*/  I2FP.F32.U32 R13, R13 ;  /* 0x0000000d000d7245 */ /* 0x010fd60000201000 */
[----:B------:R-:W-:Y:S05]  /*04e0*/  @!P0 BRA `(.L_x_10) ;  /* 0x0000000800e08947 */ /* 0x000fea0003800000 */
[----:B------:R-:W0:Y:S01]  /*04f0*/  S2R R15, SR_CgaCtaId ;  /* 0x00000000000f7919 */ /* 0x000e220000008800 */
[----:B------:R-:W-:Y:S01]  /*0500*/  MOV R12, 0x400 ;  /* 0x00000400000c7802 */ /* 0x000fe20000000f00 */
[----:B------:R-:W-:Y:S01]  /*0510*/  IMAD.MOV.U32 R19, RZ, RZ, RZ ;  /* 0x000000ffff137224 */ /* 0x000fe200078e00ff */
[----:B------:R-:W-:-:S05]  /*0520*/  LOP3.LUT R18, R4, 0xffffffc, RZ, 0xc0, !PT ;  /* 0x0ffffffc04127812 */ /* 0x000fca00078ec0ff */
[----:B------:R-:W-:Y:S01]  /*0530*/  IMAD.MOV R21, RZ, RZ, -R18 ;  /* 0x000000ffff157224 */ /* 0x000fe200078e0a12 */
[----:B0-----:R-:W-:-:S05]  /*0540*/  LEA R12, R15, R12, 0x18 ;  /* 0x0000000c0f0c7211 */ /* 0x001fca00078ec0ff */
[----:B------:R-:W-:Y:S02]  /*0550*/  IMAD R14, R9, UR4, R12 ;  /* 0x00000004090e7c24 */ /* 0x000fe4000f8e020c */
[----:B------:R-:W-:-:S03]  /*0560*/  IMAD R12, R20, R11, R2 ;  /* 0x0000000b140c7224 */ /* 0x000fc600078e0202 */
[----:B------:R-:W-:-:S07]  /*0570*/  IADD3 R20, PT, PT, R14, 0x20, RZ ;  /* 0x000000200e147810 */ /* 0x000fce0007ffe0ff */
.L_x_11:
[----:B------:R-:W0:Y:S01]  /*0580*/  LDC.64 R14, c[0x0][0x388] ;  /* 0x0000e200ff0e7b82 */ /* 0x000e220000000a00 */
[----:B------:R-:W1:Y:S04]  /*0590*/  LDS.U16 R29, [R20+-0x1e] ;  /* 0xffffe200141d7984 */ /* 0x000e680000000400 */
[----:B------:R-:W2:Y:S04]  /*05a0*/  LDS.U16 R25, [R20+-0x20] ;  /* 0xffffe00014197984 */ /* 0x000ea80000000400 */
[----:B------:R-:W-:Y:S01]  /*05b0*/  LDS.U16 R28, [R20+-0x14] ;  /* 0xffffec00141c7984 */ /* 0x000fe20000000400 */
[----:B0-----:R-:W-:-:S05]  /*05c0*/  IMAD.WIDE R16, R12, 0x4, R14 ;  /* 0x000000040c107825 */ /* 0x001fca00078e020e */
[----:B------:R0:W3:Y:S01]  /*05d0*/  LDG.E R23, desc[UR8][R16.64] ;  /* 0x0000000810177981 */ /* 0x0000e2000c1e1900 */
[----:B------:R-:W-:-:S05]  /*05e0*/  IMAD.WIDE R14, R11, 0x4, R16 ;  /* 0x000000040b0e7825 */ /* 0x000fca00078e0210 */
[----:B------:R4:W5:Y:S04]  /*05f0*/  LDG.E R22, desc[UR8][R14.64] ;  /* 0x000000080e167981 */ /* 0x000968000c1e1900 */
[----:B0-----:R-:W0:Y:S01]  /*0600*/  LDS.U16 R17, [R20+-0x1c] ;  /* 0xffffe40014117984 */ /* 0x001e220000000400 */
[----:B----4-:R-:W-:Y:S01]  /*0610*/  IMAD.WIDE R14, R11, 0x4, R14 ;  /* 0x000000040b0e7825 */ /* 0x010fe200078e020e */
[--C-:B---3--:R-:W-:Y:S02]  /*0620*/  SHF.R.U32.HI R24, RZ, 0x4, R23.reuse ;  /* 0x00000004ff187819 */ /* 0x108fe40000011617 */
[----:B------:R-:W-:Y:S02]  /*0630*/  SHF.R.U32.HI R16, RZ, 0x8, R23 ;  /* 0x00000008ff107819 */ /* 0x000fe40000011617 */
[----:B------:R-:W-:-:S02]  /*0640*/  LOP3.LUT R26, R24, 0xf, RZ, 0xc0, !PT ;  /* 0x0000000f181a7812 */ /* 0x000fc400078ec0ff */
[----:B------:R-:W-:Y:S02]  /*0650*/  LOP3.LUT R24, R23, 0xf, RZ, 0xc0, !PT ;  /* 0x0000000f17187812 */ /* 0x000fe400078ec0ff */
[----:B------:R-:W-:Y:S02]  /*0660*/  LOP3.LUT R16, R16, 0xf, RZ, 0xc0, !PT ;  /* 0x0000000f10107812 */ /* 0x000fe400078ec0ff */
[----:B------:R-:W1:Y:S08]  /*0670*/  I2F.BF16 R26, R26 ;  /* 0x0000001a001a7306 */ /* 0x000e700000202400 */
[----:B------:R-:W2:Y:S01]  /*0680*/  I2F.BF16 R24, R24 ;  /* 0x0000001800187306 */ /* 0x000ea20000202400 */
[----:B-1----:R-:W-:-:S07]  /*0690*/  HMUL2.BF16_V2 R29, R26.H0_H0, R29.H0_H0 ;  /* 0x2000001d1a1d7232 */ /* 0x002fce0000200800 */
[----:B------:R-:W0:Y:S01]  /*06a0*/  I2F.BF16 R16, R16 ;  /* 0x0000001000107306 */ /* 0x000e220000202400 */
[----:B--2---:R-:W-:Y:S01]  /*06b0*/  HFMA2.BF16_V2 R29, R24.H0_H0, R25.H0_H0, R29.H0_H0 ;  /* 0x20000019181d7231 */ /* 0x004fe2000024081d */
[--C-:B------:R-:W-:Y:S01]  /*06c0*/  SHF.R.U32.HI R24, RZ, 0x10, R23.reuse ;  /* 0x00000010ff187819 */ /* 0x100fe20000011617 */
[----:B------:R-:W1:Y:S03]  /*06d0*/  LDS.U16 R25, [R20+-0x1a] ;  /* 0xffffe60014197984 */ /* 0x000e660000000400 */
[----:B------:R-:W-:Y:S01]  /*06e0*/  LOP3.LUT R24, R24, 0xf, RZ, 0xc0, !PT ;  /* 0x0000000f18187812 */ /* 0x000fe200078ec0ff */
[----:B0-----:R-:W-:Y:S01]  /*06f0*/  HFMA2.BF16_V2 R29, R16.H0_H0, R17.H0_H0, R29.H0_H0 ;  /* 0x20000011101d7231 */ /* 0x001fe2000024081d */
[----:B------:R-:W-:-:S04]  /*0700*/  SHF.R.U32.HI R17, RZ, 0xc, R23 ;  /* 0x0000000cff117819 */ /* 0x000fc80000011617 */
[----:B------:R-:W-:Y:S01]  /*0710*/  I2F.BF16 R24, R24 ;  /* 0x0000001800187306 */ /* 0x000fe20000202400 */
[----:B------:R-:W-:Y:S02]  /*0720*/  LOP3.LUT R26, R17, 0xf, RZ, 0xc0, !PT ;  /* 0x0000000f111a7812 */ /* 0x000fe400078ec0ff */
[----:B------:R-:W0:Y:S05]  /*0730*/  LDS.U16 R17, [R20+-0x18] ;  /* 0xffffe80014117984 */ /* 0x000e2a0000000400 */
[----:B------:R-:W1:Y:S02]  /*0740*/  I2F.BF16 R26, R26 ;  /* 0x0000001a001a7306 */ /* 0x000e640000202400 */
[----:B-1----:R-:W-:-:S02]  /*0750*/  HFMA2.BF16_V2 R25, R26.H0_H0, R25.H0_H0, R29.H0_H0 ;  /* 0x200000191a197231 */ /* 0x002fc4000024081d */
[----:B------:R-:W1:Y:S02]  /*0760*/  LDS.U16 R29, [R20+-0x16] ;  /* 0xffffea00141d7984 */ /* 0x000e640000000400 */
[----:B0-----:R-:W-:Y:S02]  /*0770*/  HFMA2.BF16_V2 R25, R24.H0_H0, R17.H0_H0, R25.H0_H0 ;  /* 0x2000001118197231 */ /* 0x001fe40000240819 */
[----:B------:R0:W2:Y:S01]  /*0780*/  LDG.E R17, desc[UR8][R14.64] ;  /* 0x000000080e117981 */ /* 0x0000a2000c1e1900 */
[--C-:B------:R-:W-:Y:S02]  /*0790*/  SHF.R.U32.HI R16, RZ, 0x14, R23.reuse ;  /* 0x00000014ff107819 */ /* 0x100fe40000011617 */
[----:B------:R-:W-:Y:S02]  /*07a0*/  SHF.R.U32.HI R26, RZ, 0x18, R23 ;  /* 0x00000018ff1a7819 */ /* 0x000fe40000011617 */
[----:B------:R-:W-:Y:S02]  /*07b0*/  LOP3.LUT R16, R16, 0xf, RZ, 0xc0, !PT ;  /* 0x0000000f10107812 */ /* 0x000fe400078ec0ff */
[----:B------:R-:W-:-:S02]  /*07c0*/  LOP3.LUT R26, R26, 0xf, RZ, 0xc0, !PT ;  /* 0x0000000f1a1a7812 */ /* 0x000fc400078ec0ff */
[----:B------:R-:W-:Y:S01]  /*07d0*/  SHF.R.U32.HI R24, RZ, 0x1c, R23 ;  /* 0x0000001cff187819 */ /* 0x000fe20000011617 */
[----:B0-----:R-:W-:Y:S01]  /*07e0*/  IMAD.WIDE R14, R11, 0x4, R14 ;  /* 0x000000040b0e7825 */ /* 0x001fe200078e020e */
[----:B------:R-:W1:Y:S01]  /*07f0*/  I2F.BF16 R16, R16 ;  /* 0x0000001000107306 */ /* 0x000e620000202400 */
[----:B------:R-:W-:Y:S04]  /*0800*/  LDS.U16 R23, [R20+-0xe] ;  /* 0xfffff20014177984 */ /* 0x000fe80000000400 */
[----:B------:R0:W3:Y:S03]  /*0810*/  LDG.E R14, desc[UR8][R14.64] ;  /* 0x000000080e0e7981 */ /* 0x0000e6000c1e1900 */
[----:B------:R-:W4:Y:S01]  /*0820*/  I2F.BF16 R26, R26 ;  /* 0x0000001a001a7306 */ /* 0x000f220000202400 */
[----:B0-----:R-:W-:Y:S01]  /*0830*/  LDS.U16 R15, [R20+-0x8] ;  /* 0xfffff800140f7984 */ /* 0x001fe20000000400 */
[----:B-1----:R-:W-:-:S06]  /*0840*/  HFMA2.BF16_V2 R25, R16.H0_H0, R29.H0_H0, R25.H0_H0 ;  /* 0x2000001d10197231 */ /* 0x002fcc0000240819 */
[----:B------:R-:W0:Y:S01]  /*0850*/  I2F.BF16 R24, R24 ;  /* 0x0000001800187306 */ /* 0x000e220000202400 */
[----:B----4-:R-:W-:Y:S02]  /*0860*/  HFMA2.BF16_V2 R25, R26.H0_H0, R28.H0_H0, R25.H0_H0 ;  /* 0x2000001c1a197231 */ /* 0x010fe40000240819 */
[----:B------:R-:W0:Y:S01]  /*0870*/  LDS.U16 R28, [R20+-0x12] ;  /* 0xffffee00141c7984 */ /* 0x000e220000000400 */
[----:B-----5:R-:W-:-:S06]  /*0880*/  LOP3.LUT R26, R22, 0xf, RZ, 0xc0, !PT ;  /* 0x0000000f161a7812 */ /* 0x020fcc00078ec0ff */
[----:B------:R-:W-:Y:S01]  /*0890*/  I2F.BF16 R26, R26 ;  /* 0x0000001a001a7306 */ /* 0x000fe20000202400 */
[----:B0-----:R-:W-:Y:S01]  /*08a0*/  HFMA2.BF16_V2 R16, R24.H0_H0, R28.H0_H0, R25.H0_H0 ;  /* 0x2000001c18107231 */ /* 0x001fe20000240819 */
[----:B------:R-:W-:-:S04]  /*08b0*/  SHF.R.U32.HI R25, RZ, 0x4, R22 ;  /* 0x00000004ff197819 */ /* 0x000fc80000011616 */
[----:B------:R-:W-:Y:S02]  /*08c0*/  LOP3.LUT R28, R25, 0xf, RZ, 0xc0, !PT ;  /* 0x0000000f191c7812 */ /* 0x000fe400078ec0ff */
[----:B------:R-:W0:Y:S04]  /*08d0*/  LDS.U16 R25, [R20+-0x10] ;  /* 0xfffff00014197984 */ /* 0x000e280000000400 */
[----:B------:R-:W1:Y:S02]  /*08e0*/  I2F.BF16 R28, R28 ;  /* 0x0000001c001c7306 */ /* 0x000e640000202400 */
[----:B-1----:R-:W-:Y:S02]  /*08f0*/  HMUL2.BF16_V2 R29, R28.H0_H0, R23.H0_H0 ;  /* 0x200000171c1d7232 */ /* 0x002fe40000200800 */
[----:B------:R-:W1:Y:S01]  /*0900*/  LDS.U16 R23, [R20+-0xc] ;  /* 0xfffff40014177984 */ /* 0x000e620000000400 */
[----:B------:R-:W-:-:S02]  /*0910*/  SHF.R.U32.HI R24, RZ, 0x8, R22 ;  /* 0x00000008ff187819 */ /* 0x000fc40000011616 */
[----:B------:R-:W-:Y:S01]  /*0920*/  SHF.R.U32.HI R28, RZ, 0xc, R22 ;  /* 0x0000000cff1c7819 */ /* 0x000fe20000011616 */
[----:B0-----:R-:W-:Y:S02]  /*0930*/  HFMA2.BF16_V2 R29, R26.H0_H0, R25.H0_H0, R29.H0_H0 ;  /* 0x200000191a1d7231 */ /* 0x001fe4000024081d */
[----:B------:R-:W0:Y:S01]  /*0940*/  LDS.U16 R25, [R20+-0xa] ;  /* 0xfffff60014197984 */ /* 0x000e220000000400 */
[----:B------:R-:W-:Y:S02]  /*0950*/  LOP3.LUT R24, R24, 0xf, RZ, 0xc0, !PT ;  /* 0x0000000f18187812 */ /* 0x000fe400078ec0ff */
[----:B------:R-:W-:-:S04]  /*0960*/  LOP3.LUT R28, R28, 0xf, RZ, 0xc0, !PT ;  /* 0x0000000f1c1c7812 */ /* 0x000fc800078ec0ff */
[----:B------:R-:W1:Y:S08]  /*0970*/  I2F.BF16 R24, R24 ;  /* 0x0000001800187306 */ /* 0x000e700000202400 */
[----:B------:R-:W0:Y:S01]  /*0980*/  I2F.BF16 R28, R28 ;  /* 0x0000001c001c7306 */ /* 0x000e220000202400 */
[----:B-1----:R-:W-:-:S04]  /*0990*/  HFMA2.BF16_V2 R23, R24.H0_H0, R23.H0_H0, R29.H0_H0 ;  /* 0x2000001718177231 */ /* 0x002fc8000024081d */
[----:B0-----:R-:W-:Y:S01]  /*09a0*/  HFMA2.BF16_V2 R25, R28.H0_H0, R25.H0_H0, R23.H0_H0 ;  /* 0x200000191c197231 */ /* 0x001fe20000240817 */
[----:B------:R-:W-:-:S04]  /*09b0*/  SHF.R.U32.HI R23, RZ, 0x10, R22 ;  /* 0x00000010ff177819 */ /* 0x000fc80000011616 */
[----:B------:R-:W-:Y:S02]  /*09c0*/  LOP3.LUT R26, R23, 0xf, RZ, 0xc0, !PT ;  /* 0x0000000f171a7812 */ /* 0x000fe400078ec0ff */
[----:B------:R-:W0:Y:S04]  /*09d0*/  LDS.U16 R23, [R20+-0x6] ;  /* 0xfffffa0014177984 */ /* 0x000e280000000400 */
[----:B------:R-:W1:Y:S02]  /*09e0*/  I2F.BF16 R26, R26 ;  /* 0x0000001a001a7306 */ /* 0x000e640000202400 */
[----:B-1----:R-:W-:Y:S01]  /*09f0*/  HFMA2.BF16_V2 R25, R26.H0_H0, R15.H0_H0, R25.H0_H0 ;  /* 0x2000000f1a197231 */ /* 0x002fe20000240819 */
[----:B------:R-:W-:-:S04]  /*0a00*/  SHF.R.U32.HI R15, RZ, 0x14, R22 ;  /* 0x00000014ff0f7819 */ /* 0x000fc80000011616 */
[----:B------:R-:W-:Y:S02]  /*0a10*/  LOP3.LUT R24, R15, 0xf, RZ, 0xc0, !PT ;  /* 0x0000000f0f187812 */ /* 0x000fe400078ec0ff */
[----:B------:R-:W1:Y:S04]  /*0a20*/  LDS.U16 R15, [R20+-0x4] ;  /* 0xfffffc00140f7984 */ /* 0x000e680000000400 */
[----:B------:R-:W0:Y:S01]  /*0a30*/  I2F.BF16 R24, R24 ;  /* 0x0000001800187306 */ /* 0x000e220000202400 */
[----:B------:R-:W-:Y:S01]  /*0a40*/  SHF.R.U32.HI R28, RZ, 0x18, R22 ;  /* 0x00000018ff1c7819 */ /* 0x000fe20000011616 */
[----:B0-----:R-:W-:Y:S02]  /*0a50*/  HFMA2.BF16_V2 R25, R24.H0_H0, R23.H0_H0, R25.H0_H0 ;  /* 0x2000001718197231 */ /* 0x001fe40000240819 */
[----:B------:R-:W0:Y:S01]  /*0a60*/  LDS.U16 R23, [R20+-0x2] ;  /* 0xfffffe0014177984 */ /* 0x000e220000000400 */
[----:B------:R-:W-:-:S02]  /*0a70*/  LOP3.LUT R28, R28, 0xf, RZ, 0xc0, !PT ;  /* 0x0000000f1c1c7812 */ /* 0x000fc400078ec0ff */
[----:B------:R-:W-:Y:S02]  /*0a80*/  SHF.R.U32.HI R26, RZ, 0x1c, R22 ;  /* 0x0000001cff1a7819 */ /* 0x000fe40000011616 */
[----:B------:R-:W4:Y:S02]  /*0a90*/  LDS.U16 R22, [R20+0x2] ;  /* 0x0000020014167984 */ /* 0x000f240000000400 */
[----:B------:R-:W1:Y:S08]  /*0aa0*/  I2F.BF16 R28, R28 ;  /* 0x0000001c001c7306 */ /* 0x000e700000202400 */
[----:B------:R-:W0:Y:S01]  /*0ab0*/  I2F.BF16 R26, R26 ;  /* 0x0000001a001a7306 */ /* 0x000e220000202400 */
[----:B-1----:R-:W-:-:S02]  /*0ac0*/  HFMA2.BF16_V2 R15, R28.H0_H0, R15.H0_H0, R25.H0_H0 ;  /* 0x2000000f1c0f7231 */ /* 0x002fc40000240819 */
[----:B------:R-:W-:Y:S02]  /*0ad0*/  LDS.U16 R25, [R20+0x4] ;  /* 0x0000040014197984 */ /* 0x000fe40000000400 */
[----:B0-----:R-:W-:Y:S02]  /*0ae0*/  HFMA2.BF16_V2 R15, R26.H0_H0, R23.H0_H0, R15.H0_H0 ;  /* 0x200000171a0f7231 */ /* 0x001fe4000024080f */
[----:B------:R-:W0:Y:S01]  /*0af0*/  LDS.U16 R23, [R20] ;  /* 0x0000000014177984 */ /* 0x000e220000000400 */
[----:B--2---:R-:W-:-:S04]  /*0b00*/  SHF.R.U32.HI R24, RZ, 0x4, R17 ;  /* 0x00000004ff187819 */ /* 0x004fc80000011611 */
[----:B------:R-:W-:Y:S02]  /*0b10*/  LOP3.LUT R29, R24, 0xf, RZ, 0xc0, !PT ;  /* 0x0000000f181d7812 */ /* 0x000fe400078ec0ff */
[----:B------:R-:W-:-:S04]  /*0b20*/  LOP3.LUT R24, R17, 0xf, RZ, 0xc0, !PT ;  /* 0x0000000f11187812 */ /* 0x000fc800078ec0ff */
[----:B------:R-:W4:Y:S08]  /*0b30*/  I2F.BF16 R29, R29 ;  /* 0x0000001d001d7306 */ /* 0x000f300000202400 */
[----:B------:R-:W0:Y:S01]  /*0b40*/  I2F.BF16 R24, R24 ;  /* 0x0000001800187306 */ /* 0x000e220000202400 */
[----:B----4-:R-:W-:-:S04]  /*0b50*/  HMUL2.BF16_V2 R22, R29.H0_H0, R22.H0_H0 ;  /* 0x200000161d167232 */ /* 0x010fc80000200800 */
[----:B0-----:R-:W-:Y:S01]  /*0b60*/  HFMA2.BF16_V2 R22, R24.H0_H0, R23.H0_H0, R22.H0_H0 ;  /* 0x2000001718167231 */ /* 0x001fe20000240816 */
[----:B------:R-:W-:-:S04]  /*0b70*/  SHF.R.U32.HI R23, RZ, 0x8, R17 ;  /* 0x00000008ff177819 */ /* 0x000fc80000011611 */
[----:B------:R-:W-:Y:S02]  /*0b80*/  LOP3.LUT R26, R23, 0xf, RZ, 0xc0, !PT ;  /* 0x0000000f171a7812 */ /* 0x000fe400078ec0ff */
[----:B------:R-:W0:Y:S04]  /*0b90*/  LDS.U16 R23, [R20+0x6] ;  /* 0x0000060014177984 */ /* 0x000e280000000400 */
[----:B------:R-:W1:Y:S02]  /*0ba0*/  I2F.BF16 R26, R26 ;  /* 0x0000001a001a7306 */ /* 0x000e640000202400 */
[----:B-1----:R-:W-:Y:S01]  /*0bb0*/  HFMA2.BF16_V2 R22, R26.H0_H0, R25.H0_H0, R22.H0_H0 ;  /* 0x200000191a167231 */ /* 0x002fe20000240816 */
[----:B------:R-:W-:-:S04]  /*0bc0*/  SHF.R.U32.HI R25, RZ, 0xc, R17 ;  /* 0x0000000cff197819 */ /* 0x000fc80000011611 */
[----:B------:R-:W-:Y:S02]  /*0bd0*/  LOP3.LUT R28, R25, 0xf, RZ, 0xc0, !PT ;  /* 0x0000000f191c7812 */ /* 0x000fe400078ec0ff */
[----:B------:R-:W1:Y:S04]  /*0be0*/  LDS.U16 R25, [R20+0x8] ;  /* 0x0000080014197984 */ /* 0x000e680000000400 */
[----:B------:R-:W0:Y:S02]  /*0bf0*/  I2F.BF16 R28, R28 ;  /* 0x0000001c001c7306 */ /* 0x000e240000202400 */
[----:B0-----:R-:W-:Y:S01]  /*0c00*/  HFMA2.BF16_V2 R22, R28.H0_H0, R23.H0_H0, R22.H0_H0 ;  /* 0x200000171c167231 */ /* 0x001fe20000240816 */
[----:B------:R-:W-:-:S04]  /*0c10*/  SHF.R.U32.HI R23, RZ, 0x10, R17 ;  /* 0x00000010ff177819 */ /* 0x000fc80000011611 */
[----:B------:R-:W-:Y:S02]  /*0c20*/  LOP3.LUT R29, R23, 0xf, RZ, 0xc0, !PT ;  /* 0x0000000f171d7812 */ /* 0x000fe400078ec0ff */
[----:B------:R-:W0:Y:S04]  /*0c30*/  LDS.U16 R23, [R20+0xa] ;  /* 0x00000a0014177984 */ /* 0x000e280000000400 */
[----:B------:R-:W1:Y:S01]  /*0c40*/  I2F.BF16 R29, R29 ;  /* 0x0000001d001d7306 */ /* 0x000e620000202400 */
[----:B------:R-:W-:Y:S01]  /*0c50*/  SHF.R.U32.HI R24, RZ, 0x14, R17 ;  /* 0x00000014ff187819 */ /* 0x000fe20000011611 */
[----:B-1----:R-:W-:-:S03]  /*0c60*/  HFMA2.BF16_V2 R22, R29.H0_H0, R25.H0_H0, R22.H0_H0 ;  /* 0x200000191d167231 */ /* 0x002fc60000240816 */
[----:B------:R-:W-:Y:S01]  /*0c70*/  LOP3.LUT R25, R24, 0xf, RZ, 0xc0, !PT ;  /* 0x0000000f18197812 */ /* 0x000fe200078ec0ff */
[----:B------:R-:W-:Y:S04]  /*0c80*/  LDS.U16 R29, [R20+0x14] ;  /* 0x00001400141d7984 */ /* 0x000fe80000000400 */
[----:B------:R-:W1:Y:S01]  /*0c90*/  LDS.U16 R24, [R20+0x12] ;  /* 0x0000120014187984 */ /* 0x000e620000000400 */
[----:B------:R-:W0:Y:S01]  /*0ca0*/  I2F.BF16 R25, R25 ;  /* 0x0000001900197306 */ /* 0x000e220000202400 */
[----:B---3--:R-:W-:-:S04]  /*0cb0*/  SHF.R.U32.HI R26, RZ, 0x4, R14 ;  /* 0x00000004ff1a7819 */ /* 0x008fc8000001160e */
[----:B------:R-:W-:Y:S01]  /*0cc0*/  LOP3.LUT R26, R26, 0xf, RZ, 0xc0, !PT ;  /* 0x0000000f1a1a7812 */ /* 0x000fe200078ec0ff */
[----:B0-----:R-:W-:Y:S02]  /*0cd0*/  HFMA2.BF16_V2 R22, R25.H0_H0, R23.H0_H0, R22.H0_H0 ;  /* 0x2000001719167231 */ /* 0x001fe40000240816 */
[----:B------:R-:W0:Y:S03]  /*0ce0*/  LDS.U16 R23, [R20+0x10] ;  /* 0x0000100014177984 */ /* 0x000e260000000400 */
[----:B------:R-:W1:Y:S01]  /*0cf0*/  I2F.BF16 R26, R26 ;  /* 0x0000001a001a7306 */ /* 0x000e620000202400 */
[----:B------:R-:W-:Y:S01]  /*0d00*/  LOP3.LUT R28, R14, 0xf, RZ, 0xc0, !PT ;  /* 0x0000000f0e1c7812 */ /* 0x000fe200078ec0ff */
[----:B-1----:R-:W-:-:S06]  /*0d10*/  HMUL2.BF16_V2 R26, R26.H0_H0, R24.H0_H0 ;  /* 0x200000181a1a7232 */ /* 0x002fcc0000200800 */
[----:B------:R-:W0:Y:S02]  /*0d20*/  I2F.BF16 R24, R28 ;  /* 0x0000001c00187306 */ /* 0x000e240000202400 */
[----:B0-----:R-:W-:Y:S01]  /*0d30*/  HFMA2.BF16_V2 R24, R24.H0_H0, R23.H0_H0, R26.H0_H0 ;  /* 0x2000001718187231 */ /* 0x001fe2000024081a */
[----:B------:R-:W-:-:S04]  /*0d40*/  SHF.R.U32.HI R23, RZ, 0x8, R14 ;  /* 0x00000008ff177819 */ /* 0x000fc8000001160e */
[----:B------:R-:W-:Y:S02]  /*0d50*/  LOP3.LUT R25, R23, 0xf, RZ, 0xc0, !PT ;  /* 0x0000000f17197812 */ /* 0x000fe400078ec0ff */
[----:B------:R-:W0:Y:S02]  /*0d60*/  LDS.U16 R23, [R20+0x16] ;  /* 0x0000160014177984 */ /* 0x000e240000000400 */
[----:B------:R1:W2:Y:S02]  /*0d70*/  I2F.BF16 R26, R25 ;  /* 0x00000019001a7306 */ /* 0x0002a40000202400 */
[----:B-1----:R-:W1:Y:S01]  /*0d80*/  LDS.U16 R25, [R20+0x18] ;  /* 0x0000180014197984 */ /* 0x002e620000000400 */
[----:B--2---:R-:W-:Y:S01]  /*0d90*/  HFMA2.BF16_V2 R29, R26.H0_H0, R29.H0_H0, R24.H0_H0 ;  /* 0x2000001d1a1d7231 */ /* 0x004fe20000240818 */
[----:B------:R-:W-:-:S04]  /*0da0*/  SHF.R.U32.HI R24, RZ, 0xc, R14 ;  /* 0x0000000cff187819 */ /* 0x000fc8000001160e */
[----:B------:R-:W-:-:S06]  /*0db0*/  LOP3.LUT R26, R24, 0xf, RZ, 0xc0, !PT ;  /* 0x0000000f181a7812 */ /* 0x000fcc00078ec0ff */
[----:B------:R-:W0:Y:S01]  /*0dc0*/  I2F.BF16 R26, R26 ;  /* 0x0000001a001a7306 */ /* 0x000e220000202400 */
[----:B------:R-:W-:-:S04]  /*0dd0*/  SHF.R.U32.HI R24, RZ, 0x10, R14 ;  /* 0x00000010ff187819 */ /* 0x000fc8000001160e */
[----:B------:R-:W-:-:S06]  /*0de0*/  LOP3.LUT R24, R24, 0xf, RZ, 0xc0, !PT ;  /* 0x0000000f18187812 */ /* 0x000fcc00078ec0ff */
[----:B------:R-:W1:Y:S01]  /*0df0*/  I2F.BF16 R24, R24 ;  /* 0x0000001800187306 */ /* 0x000e620000202400 */
[----:B0-----:R-:W-:Y:S02]  /*0e00*/  HFMA2.BF16_V2 R28, R26.H0_H0, R23.H0_H0, R29.H0_H0 ;  /* 0x200000171a1c7231 */ /* 0x001fe4000024081d */
[----:B------:R-:W0:Y:S04]  /*0e10*/  LDS.U16 R29, [R20+0xc] ;  /* 0x00000c00141d7984 */ /* 0x000e280000000400 */
[----:B------:R-:W2:Y:S01]  /*0e20*/  LDS.U16 R23, [R20+0x1a] ;  /* 0x00001a0014177984 */ /* 0x000ea20000000400 */
[----:B------:R-:W-:Y:S01]  /*0e30*/  SHF.R.U32.HI R26, RZ, 0x14, R14 ;  /* 0x00000014ff1a7819 */ /* 0x000fe2000001160e */
[----:B-1----:R-:W-:Y:S01]  /*0e40*/  HFMA2.BF16_V2 R24, R24.H0_H0, R25.H0_H0, R28.H0_H0 ;  /* 0x2000001918187231 */ /* 0x002fe2000024081c */
[----:B------:R-:W-:-:S02]  /*0e50*/  SHF.R.U32.HI R25, RZ, 0x18, R17 ;  /* 0x00000018ff197819 */ /* 0x000fc40000011611 */
[----:B------:R-:W-:Y:S02]  /*0e60*/  LOP3.LUT R26, R26, 0xf, RZ, 0xc0, !PT ;  /* 0x0000000f1a1a7812 */ /* 0x000fe400078ec0ff */
[----:B------:R-:W-:-:S04]  /*0e70*/  LOP3.LUT R28, R25, 0xf, RZ, 0xc0, !PT ;  /* 0x0000000f191c7812 */ /* 0x000fc800078ec0ff */
[----:B------:R-:W0:Y:S08]  /*0e80*/  I2F.BF16 R25, R28 ;  /* 0x0000001c00197306 */ /* 0x000e300000202400 */
[----:B------:R-:W2:Y:S01]  /*0e90*/  I2F.BF16 R26, R26 ;  /* 0x0000001a001a7306 */ /* 0x000ea20000202400 */
[----:B0-----:R-:W-:Y:S02]  /*0ea0*/  HFMA2.BF16_V2 R22, R25.H0_H0, R29.H0_H0, R22.H0_H0 ;  /* 0x2000001d19167231 */ /* 0x001fe40000240816 */
[----:B------:R-:W0:Y:S01]  /*0eb0*/  LDS.U16 R25, [R20+0x1c] ;  /* 0x00001c0014197984 */ /* 0x000e220000000400 */
[----:B--2---:R-:W-:-:S03]  /*0ec0*/  HFMA2.BF16_V2 R23, R26.H0_H0, R23.H0_H0, R24.H0_H0 ;  /* 0x200000171a177231 */ /* 0x004fc60000240818 */
[----:B------:R-:W1:Y:S04]  /*0ed0*/  LDS.U16 R24, [R20+0xe] ;  /* 0x00000e0014187984 */ /* 0x000e680000000400 */
[----:B------:R-:W2:Y:S01]  /*0ee0*/  LDS.U16 R29, [R20+0x1e] ;  /* 0x00001e00141d7984 */ /* 0x000ea20000000400 */
[--C-:B------:R-:W-:Y:S02]  /*0ef0*/  SHF.R.U32.HI R28, RZ, 0x18, R14.reuse ;  /* 0x00000018ff1c7819 */ /* 0x100fe4000001160e */
[----:B------:R-:W-:Y:S02]  /*0f00*/  SHF.R.U32.HI R17, RZ, 0x1c, R17 ;  /* 0x0000001cff117819 */ /* 0x000fe40000011611 */
[----:B------:R-:W-:Y:S02]  /*0f10*/  LOP3.LUT R28, R28, 0xf, RZ, 0xc0, !PT ;  /* 0x0000000f1c1c7812 */ /* 0x000fe400078ec0ff */
[----:B------:R-:W-:-:S02]  /*0f20*/  SHF.R.U32.HI R14, RZ, 0x1c, R14 ;  /* 0x0000001cff0e7819 */ /* 0x000fc4000001160e */
[----:B------:R-:W-:Y:S08]  /*0f30*/  I2F.BF16 R17, R17 ;  /* 0x0000001100117306 */ /* 0x000ff00000202400 */
[----:B------:R-:W0:Y:S08]  /*0f40*/  I2F.BF16 R26, R28 ;  /* 0x0000001c001a7306 */ /* 0x000e300000202400 */
[----:B------:R-:W2:Y:S01]  /*0f50*/  I2F.BF16 R14, R14 ;  /* 0x0000000e000e7306 */ /* 0x000ea20000202400 */
[----:B------:R-:W-:Y:S01]  /*0f60*/  IADD3 R21, PT, PT, R21, 0x4, RZ ;  /* 0x0000000415157810 */ /* 0x000fe20007ffe0ff */
[----:B------:R-:W-:-:S02]  /*0f70*/  IMAD.U32 R16, R16, 0x10000, RZ ;  /* 0x0001000010107824 */ /* 0x000fc400078e00ff */
[----:B0-----:R-:W-:Y:S01]  /*0f80*/  HFMA2.BF16_V2 R23, R26.H0_H0, R25.H0_H0, R23.H0_H0 ;  /* 0x200000191a177231 */ /* 0x001fe20000240817 */
[----:B------:R-:W-:Y:S01]  /*0f90*/  ISETP.NE.AND P0, PT, R21, RZ, PT ;  /* 0x000000ff1500720c */ /* 0x000fe20003f05270 */
[----:B-1----:R-:W-:Y:S02]  /*0fa0*/  HFMA2.BF16_V2 R22, R17.H0_H0, R24.H0_H0, R22.H0_H0 ;  /* 0x2000001811167231 */ /* 0x002fe40000240816 */
[----:B------:R-:W-:Y:S02]  /*0fb0*/  IMAD.U32 R15, R15, 0x10000, RZ ;  /* 0x000100000f0f7824 */ /* 0x000fe400078e00ff */
[----:B------:R-:W-:Y:S01]  /*0fc0*/  FADD R16, R16, R19 ;  /* 0x0000001310107221 */ /* 0x000fe20000000000 */
[----:B--2---:R-:W-:Y:S01]  /*0fd0*/  HFMA2.BF16_V2 R17, R14.H0_H0, R29.H0_H0, R23.H0_H0 ;  /* 0x2000001d0e117231 */ /* 0x004fe20000240817 */
[----:B------:R-:W-:Y:S02]  /*0fe0*/  PRMT R14, R22, 0x7610, R14 ;  /* 0x00007610160e7816 */ /* 0x000fe4000000000e */
[----:B------:R-:W-:-:S03]  /*0ff0*/  FADD R15, R16, R15 ;  /* 0x0000000f100f7221 */ /* 0x000fc60000000000 */
[----:B------:R-:W-:Y:S02]  /*1000*/  IMAD.U32 R14, R14, 0x10000, RZ ;  /* 0x000100000e0e7824 */ /* 0x000fe400078e00ff */
[----:B------:R-:W-:Y:S02]  /*1010*/  IMAD.U32 R17, R17, 0x10000, RZ ;  /* 0x0001000011117824 */ /* 0x000fe400078e00ff */
[----:B------:R-:W-:Y:S01]  /*1020*/  FADD R14, R15, R14 ;  /* 0x0000000e0f0e7221 */ /* 0x000fe20000000000 */
[----:B------:R-:W-:Y:S01]  /*1030*/  IADD3 R20, PT, PT, R20, 0x40, RZ ;  /* 0x0000004014147810 */ /* 0x000fe20007ffe0ff */
[----:B------:R-:W-:Y:S02]  /*1040*/  IMAD R12, R11, 0x4, R12 ;  /* 0x000000040b0c7824 */ /* 0x000fe400078e020c */
[----:B------:R-:W-:Y:S01]  /*1050*/  FADD R19, R14, R17 ;  /* 0x000000110e137221 */ /* 0x000fe20000000000 */
[----:B------:R-:W-:Y:S06]  /*1060*/  @P0 BRA `(.L_x_11) ;  /* 0xfffffff400440947 */ /* 0x000fec000383ffff */
.L_x_10:
[----:B------:R-:W-:-:S13]  /*1070*/  LOP3.LUT P0, R12, R4, 0x3, RZ, 0xc0, !PT ;  /* 0x00000003040c7812 */ /* 0x000fda000780c0ff */
[----:B------:R-:W-:Y:S05]  /*1080*/  @!P0 BRA `(.L_x_12) ;  /* 0x0000000800548947 */ /* 0x000fea0003800000 */
[----:B------:R-:W-:Y:S01]  /*1090*/  ISETP.NE.AND P0, PT, R12, 0x1, PT ;  /* 0x000000010c00780c */ /* 0x000fe20003f05270 */
[C---:B------:R-:W-:Y:S01]  /*10a0*/  IMAD R21, R4.reuse, UR4, R3 ;  /* 0x0000000404157c24 */ /* 0x040fe2000f8e0203 */
[----:B------:R-:W-:-:S04]  /*10b0*/  LOP3.LUT R14, R4, 0x1, RZ, 0xc0, !PT ;  /* 0x00000001040e7812 */ /* 0x000fc800078ec0ff */
[----:B------:R-:W-:-:S07]  /*10c0*/  ISETP.NE.U32.AND P1, PT, R14, 0x1, PT ;  /* 0x000000010e00780c */ /* 0x000fce0003f25070 */
[----:B------:R-:W-:Y:S06]  /*10d0*/  @!P0 BRA `(.L_x_13) ;  /* 0x0000000400748947 */ /* 0x000fec0003800000 */
[----:B------:R-:W0:Y:S01]  /*10e0*/  LDC.64 R14, c[0x0][0x388] ;  /* 0x0000e200ff0e7b82 */ /* 0x000e220000000a00 */
[----:B------:R-:W-:-:S04]  /*10f0*/  IMAD.IADD R12, R21, 0x1, R18 ;  /* 0x00000001150c7824 */ /* 0x000fc800078e0212 */
[----:B------:R-:W-:-:S04]  /*1100*/  IMAD R17, R12, R11, R2 ;  /* 0x0000000b0c117224 */ /* 0x000fc800078e0202 */
[----:B0-----:R-:W-:-:S05]  /*1110*/  IMAD.WIDE R14, R17, 0x4, R14 ;  /* 0x00000004110e7825 */ /* 0x001fca00078e020e */
[----:B------:R-:W2:Y:S01]  /*1120*/  LDG.E R12, desc[UR8][R14.64] ;  /* 0x000000080e0c7981 */ /* 0x000ea2000c1e1900 */
[----:B------:R-:W-:-:S06]  /*1130*/  IMAD.WIDE R16, R11, 0x4, R14 ;  /* 0x000000040b107825 */ /* 0x000fcc00078e020e */
[----:B------:R0:W3:Y:S01]  /*1140*/  LDG.E R16, desc[UR8][R16.64] ;  /* 0x0000000810107981 */ /* 0x0000e2000c1e1900 */
[----:B------:R-:W-:Y:S01]  /*1150*/  MOV R20, 0x400 ;  /* 0x0000040000147802 */ /* 0x000fe20000000f00 */
[----:B------:R-:W1:Y:S03]  /*1160*/  S2R R23, SR_CgaCtaId ;  /* 0x0000000000177919 */ /* 0x000e660000008800 */
[----:B-1----:R-:W-:Y:S02]  /*1170*/  LEA R23, R23, R20, 0x18 ;  /* 0x0000001417177211 */ /* 0x002fe400078ec0ff */
[C---:B------:R-:W-:Y:S02]  /*1180*/  LEA R20, R18.reuse, UR11, 0x3 ;  /* 0x0000000b12147c11 */ /* 0x040fe4000f8e18ff */
[----:B------:R-:W-:Y:S02]  /*1190*/  IADD3 R18, PT, PT, R18, 0x2, RZ ;  /* 0x0000000212127810 */ /* 0x000fe40007ffe0ff */
[----:B------:R-:W-:-:S05]  /*11a0*/  LEA R20, R20, R23, 0x1 ;  /* 0x0000001714147211 */ /* 0x000fca00078e08ff */
[----:B------:R-:W1:Y:S04]  /*11b0*/  LDS.U16 R22, [R20+0x2] ;  /* 0x0000020014167984 */ /* 0x000e680000000400 */
[----:B------:R-:W4:Y:S04]  /*11c0*/  LDS.U16 R25, [R20] ;  /* 0x0000000014197984 */ /* 0x000f280000000400 */
[----:B------:R-:W5:Y:S01]  /*11d0*/  LDS.U16 R23, [R20+0x4] ;  /* 0x0000040014177984 */ /* 0x000f620000000400 */
[----:B--2---:R-:W-:Y:S02]  /*11e0*/  SHF.R.U32.HI R14, RZ, 0x4, R12 ;  /* 0x00000004ff0e7819 */ /* 0x004fe4000001160c */
[----:B------:R-:W-:-:S02]  /*11f0*/  LOP3.LUT R24, R12, 0xf, RZ, 0xc0, !PT ;  /* 0x0000000f0c187812 */ /* 0x000fc400078ec0ff */
[----:B------:R-:W-:Y:S02]  /*1200*/  LOP3.LUT R26, R14, 0xf, RZ, 0xc0, !PT ;  /* 0x0000000f0e1a7812 */ /* 0x000fe400078ec0ff */
[----:B------:R3:W-:Y:S01]  /*1210*/  I2F.BF16 R15, R24 ;  /* 0x00000018000f7306 */ /* 0x0007e20000202400 */
[----:B------:R-:W-:-:S04]  /*1220*/  SHF.R.U32.HI R14, RZ, 0x8, R12 ;  /* 0x00000008ff0e7819 */ /* 0x000fc8000001160c */
[----:B0-----:R-:W-:Y:S02]  /*1230*/  LOP3.LUT R17, R14, 0xf, RZ, 0xc0, !PT ;  /* 0x0000000f0e117812 */ /* 0x001fe400078ec0ff */
[----:B------:R-:W0:Y:S01]  /*1240*/  LDS.U16 R14, [R20+0x12] ;  /* 0x00001200140e7984 */ /* 0x000e220000000400 */
[----:B------:R2:W1:Y:S01]  /*1250*/  I2F.BF16 R29, R26 ;  /* 0x0000001a001d7306 */ /* 0x0004620000202400 */
[----:B---3--:R-:W-:-:S07]  /*1260*/  SHF.R.U32.HI R24, RZ, 0x4, R16 ;  /* 0x00000004ff187819 */ /* 0x008fce0000011610 */
[----:B------:R-:W5:Y:S01]  /*1270*/  I2F.BF16 R17, R17 ;  /* 0x0000001100117306 */ /* 0x000f620000202400 */
[----:B--2---:R-:W-:Y:S02]  /*1280*/  LOP3.LUT R26, R24, 0xf, RZ, 0xc0, !PT ;  /* 0x0000000f181a7812 */ /* 0x004fe400078ec0ff */
[----:B------:R-:W-:Y:S01]  /*1290*/  LOP3.LUT R24, R16, 0xf, RZ, 0xc0, !PT ;  /* 0x0000000f10187812 */ /* 0x000fe200078ec0ff */
[----:B-1----:R-:W-:-:S05]  /*12a0*/  HMUL2.BF16_V2 R22, R29.H0_H0, R22.H0_H0 ;  /* 0x200000161d167232 */ /* 0x002fca0000200800 */
[----:B------:R-:W-:Y:S01]  /*12b0*/  I2F.BF16 R24, R24 ;  /* 0x0000001800187306 */ /* 0x000fe20000202400 */
[----:B------:R-:W-:Y:S01]  /*12c0*/  LDS.U16 R29, [R20+0x16] ;  /* 0x00001600141d7984 */ /* 0x000fe20000000400 */
[----:B----4-:R-:W-:-:S03]  /*12d0*/  HFMA2.BF16_V2 R22, R15.H0_H0, R25.H0_H0, R22.H0_H0 ;  /* 0x200000190f167231 */ /* 0x010fc60000240816 */
[----:B------:R-:W1:Y:S01]  /*12e0*/  LDS.U16 R25, [R20+0x6] ;  /* 0x0000060014197984 */ /* 0x000e620000000400 */
[----:B-----5:R-:W-:Y:S01]  /*12f0*/  HFMA2.BF16_V2 R23, R17.H0_H0, R23.H0_H0, R22.H0_H0 ;  /* 0x2000001711177231 */ /* 0x020fe20000240816 */
[----:B------:R-:W-:Y:S01]  /*1300*/  SHF.R.U32.HI R22, RZ, 0xc, R12 ;  /* 0x0000000cff167819 */ /* 0x000fe2000001160c */
[----:B------:R-:W0:Y:S01]  /*1310*/  I2F.BF16 R17, R26 ;  /* 0x0000001a00117306 */ /* 0x000e220000202400 */
[----:B------:R-:W2:Y:S02]  /*1320*/  LDS.U16 R15, [R20+0x10] ;  /* 0x00001000140f7984 */ /* 0x000ea40000000400 */
[----:B------:R-:W-:-:S06]  /*1330*/  LOP3.LUT R22, R22, 0xf, RZ, 0xc0, !PT ;  /* 0x0000000f16167812 */ /* 0x000fcc00078ec0ff */
[----:B------:R-:W1:Y:S01]  /*1340*/  I2F.BF16 R22, R22 ;  /* 0x0000001600167306 */ /* 0x000e620000202400 */
[----:B0-----:R-:W-:Y:S02]  /*1350*/  HMUL2.BF16_V2 R14, R17.H0_H0, R14.H0_H0 ;  /* 0x2000000e110e7232 */ /* 0x001fe40000200800 */
[----:B------:R-:W0:Y:S01]  /*1360*/  LDS.U16 R17, [R20+0x14] ;  /* 0x0000140014117984 */ /* 0x000e220000000400 */
[----:B-1----:R-:W-:Y:S01]  /*1370*/  HFMA2.BF16_V2 R25, R22.H0_H0, R25.H0_H0, R23.H0_H0 ;  /* 0x2000001916197231 */ /* 0x002fe20000240817 */
[----:B------:R-:W-:Y:S02]  /*1380*/  SHF.R.U32.HI R22, RZ, 0x8, R16 ;  /* 0x00000008ff167819 */ /* 0x000fe40000011610 */
[----:B------:R-:W1:Y:S01]  /*1390*/  LDS.U16 R23, [R20+0x8] ;  /* 0x0000080014177984 */ /* 0x000e620000000400 */
[----:B--2---:R-:W-:Y:S01]  /*13a0*/  HFMA2.BF16_V2 R15, R24.H0_H0, R15.H0_H0, R14.H0_H0 ;  /* 0x2000000f180f7231 */ /* 0x004fe2000024080e */
[----:B------:R-:W-:Y:S02]  /*13b0*/  LOP3.LUT R24, R22, 0xf, RZ, 0xc0, !PT ;  /* 0x0000000f16187812 */ /* 0x000fe400078ec0ff */
[----:B------:R-:W-:-:S02]  /*13c0*/  SHF.R.U32.HI R14, RZ, 0x10, R12 ;  /* 0x00000010ff0e7819 */ /* 0x000fc4000001160c */
[----:B------:R-:W-:Y:S02]  /*13d0*/  SHF.R.U32.HI R22, RZ, 0xc, R16 ;  /* 0x0000000cff167819 */ /* 0x000fe40000011610 */
[----:B------:R-:W0:Y:S01]  /*13e0*/  I2F.BF16 R24, R24 ;  /* 0x0000001800187306 */ /* 0x000e220000202400 */
[----:B------:R-:W-:Y:S02]  /*13f0*/  LOP3.LUT R14, R14, 0xf, RZ, 0xc0, !PT ;  /* 0x0000000f0e0e7812 */ /* 0x000fe400078ec0ff */
[----:B------:R-:W-:-:S05]  /*1400*/  LOP3.LUT R28, R22, 0xf, RZ, 0xc0, !PT ;  /* 0x0000000f161c7812 */ /* 0x000fca00078ec0ff */
[----:B------:R-:W1:Y:S01]  /*1410*/  I2F.BF16 R14, R14 ;  /* 0x0000000e000e7306 */ /* 0x000e620000202400 */
[----:B0-----:R-:W-:-:S07]  /*1420*/  HFMA2.BF16_V2 R26, R24.H0_H0, R17.H0_H0, R15.H0_H0 ;  /* 0x20000011181a7231 */ /* 0x001fce000024080f */
[----:B------:R-:W0:Y:S01]  /*1430*/  I2F.BF16 R22, R28 ;  /* 0x0000001c00167306 */ /* 0x000e220000202400 */
[----:B------:R-:W2:Y:S04]  /*1440*/  LDS.U16 R15, [R20+0xa] ;  /* 0x00000a00140f7984 */ /* 0x000ea80000000400 */
[----:B------:R-:W3:Y:S01]  /*1450*/  LDS.U16 R17, [R20+0x18] ;  /* 0x0000180014117984 */ /* 0x000ee20000000400 */
[----:B-1----:R-:W-:Y:S01]  /*1460*/  HFMA2.BF16_V2 R25, R14.H0_H0, R23.H0_H0, R25.H0_H0 ;  /* 0x200000170e197231 */ /* 0x002fe20000240819 */
[----:B------:R-:W-:Y:S02]  /*1470*/  SHF.R.U32.HI R14, RZ, 0x14, R12 ;  /* 0x00000014ff0e7819 */ /* 0x000fe4000001160c */
[----:B------:R-:W1:Y:S01]  /*1480*/  LDS.U16 R23, [R20+0x1a] ;  /* 0x00001a0014177984 */ /* 0x000e620000000400 */
[----:B0-----:R-:W-:Y:S01]  /*1490*/  HFMA2.BF16_V2 R29, R22.H0_H0, R29.H0_H0, R26.H0_H0 ;  /* 0x2000001d161d7231 */ /* 0x001fe2000024081a */
[----:B------:R-:W-:-:S02]  /*14a0*/  LOP3.LUT R26, R14, 0xf, RZ, 0xc0, !PT ;  /* 0x0000000f0e1a7812 */ /* 0x000fc400078ec0ff */
[--C-:B------:R-:W-:Y:S02]  /*14b0*/  SHF.R.U32.HI R14, RZ, 0x10, R16.reuse ;  /* 0x00000010ff0e7819 */ /* 0x100fe40000011610 */
[----:B------:R0:W2:Y:S02]  /*14c0*/  I2F.BF16 R22, R26 ;  /* 0x0000001a00167306 */ /* 0x0000a40000202400 */
[----:B------:R-:W-:Y:S02]  /*14d0*/  LOP3.LUT R24, R14, 0xf, RZ, 0xc0, !PT ;  /* 0x0000000f0e187812 */ /* 0x000fe400078ec0ff */
[----:B------:R-:W-:-:S04]  /*14e0*/  SHF.R.U32.HI R14, RZ, 0x14, R16 ;  /* 0x00000014ff0e7819 */ /* 0x000fc80000011610 */
[----:B------:R-:W3:Y:S01]  /*14f0*/  I2F.BF16 R24, R24 ;  /* 0x0000001800187306 */ /* 0x000ee20000202400 */
[----:B------:R-:W-:Y:S02]  /*1500*/  LOP3.LUT R28, R14, 0xf, RZ, 0xc0, !PT ;  /* 0x0000000f0e1c7812 */ /* 0x000fe400078ec0ff */
[----:B0-----:R-:W-:-:S05]  /*1510*/  SHF.R.U32.HI R26, RZ, 0x1c, R12 ;  /* 0x0000001cff1a7819 */ /* 0x001fca000001160c */
[----:B------:R0:W1:Y:S01]  /*1520*/  I2F.BF16 R14, R28 ;  /* 0x0000001c000e7306 */ /* 0x0000620000202400 */
[----:B--2---:R-:W-:Y:S02]  /*1530*/  HFMA2.BF16_V2 R15, R22.H0_H0, R15.H0_H0, R25.H0_H0 ;  /* 0x2000000f160f7231 */ /* 0x004fe40000240819 */
[----:B------:R-:W2:Y:S01]  /*1540*/  LDS.U16 R22, [R20+0xc] ;  /* 0x00000c0014167984 */ /* 0x000ea20000000400 */
[----:B---3--:R-:W-:-:S03]  /*1550*/  HFMA2.BF16_V2 R29, R24.H0_H0, R17.H0_H0, R29.H0_H0 ;  /* 0x20000011181d7231 */ /* 0x008fc6000024081d */
[----:B------:R-:W3:Y:S01]  /*1560*/  LDS.U16 R25, [R20+0x1c] ;  /* 0x00001c0014197984 */ /* 0x000ee20000000400 */
[----:B------:R-:W-:Y:S02]  /*1570*/  SHF.R.U32.HI R24, RZ, 0x18, R12 ;  /* 0x00000018ff187819 */ /* 0x000fe4000001160c */
[--C-:B0-----:R-:W-:Y:S01]  /*1580*/  SHF.R.U32.HI R28, RZ, 0x18, R16.reuse ;  /* 0x00000018ff1c7819 */ /* 0x101fe20000011610 */
[----:B------:R-:W0:Y:S01]  /*1590*/  LDS.U16 R17, [R20+0xe] ;  /* 0x00000e0014117984 */ /* 0x000e220000000400 */
[----:B------:R-:W-:Y:S01]  /*15a0*/  LOP3.LUT R24, R24, 0xf, RZ, 0xc0, !PT ;  /* 0x0000000f18187812 */ /* 0x000fe200078ec0ff */
[----:B------:R-:W-:Y:S01]  /*15b0*/  I2F.BF16 R12, R26 ;  /* 0x0000001a000c7306 */ /* 0x000fe20000202400 */
[----:B------:R-:W-:Y:S01]  /*15c0*/  LOP3.LUT R28, R28, 0xf, RZ, 0xc0, !PT ;  /* 0x0000000f1c1c7812 */ /* 0x000fe200078ec0ff */
[----:B-1----:R-:W-:Y:S01]  /*15d0*/  HFMA2.BF16_V2 R14, R14.H0_H0, R23.H0_H0, R29.H0_H0 ;  /* 0x200000170e0e7231 */ /* 0x002fe2000024081d */
[----:B------:R-:W-:Y:S01]  /*15e0*/  SHF.R.U32.HI R16, RZ, 0x1c, R16 ;  /* 0x0000001cff107819 */ /* 0x000fe20000011610 */
[----:B------:R-:W1:Y:S04]  /*15f0*/  LDS.U16 R23, [R20+0x1e] ;  /* 0x00001e0014177984 */ /* 0x000e680000000400 */
[----:B------:R-:W2:Y:S08]  /*1600*/  I2F.BF16 R24, R24 ;  /* 0x0000001800187306 */ /* 0x000eb00000202400 */
[----:B------:R-:W3:Y:S08]  /*1610*/  I2F.BF16 R28, R28 ;  /* 0x0000001c001c7306 */ /* 0x000ef00000202400 */
[----:B------:R-:W1:Y:S01]  /*1620*/  I2F.BF16 R16, R16 ;  /* 0x0000001000107306 */ /* 0x000e620000202400 */
[----:B--2---:R-:W-:-:S02]  /*1630*/  HFMA2.BF16_V2 R15, R24.H0_H0, R22.H0_H0, R15.H0_H0 ;  /* 0x20000016180f7231 */ /* 0x004fc4000024080f */
[----:B---3--:R-:W-:Y:S02]  /*1640*/  HFMA2.BF16_V2 R14, R28.H0_H0, R25.H0_H0, R14.H0_H0 ;  /* 0x200000191c0e7231 */ /* 0x008fe4000024080e */
[----:B0-----:R-:W-:-:S05]  /*1650*/  HFMA2.BF16_V2 R12, R12.H0_H0, R17.H0_H0, R15.H0_H0 ;  /* 0x200000110c0c7231 */ /* 0x001fca000024080f */
[----:B------:R-:W-:Y:S02]  /*1660*/  IMAD.U32 R12, R12, 0x10000, RZ ;  /* 0x000100000c0c7824 */ /* 0x000fe400078e00ff */
[----:B-1----:R-:W-:Y:S02]  /*1670*/  HFMA2.BF16_V2 R14, R16.H0_H0, R23.H0_H0, R14.H0_H0 ;  /* 0x20000017100e7231 */ /* 0x002fe4000024080e */
[----:B------:R-:W-:-:S03]  /*1680*/  FADD R12, R19, R12 ;  /* 0x0000000c130c7221 */ /* 0x000fc60000000000 */
[----:B------:R-:W-:-:S04]  /*1690*/  IMAD.U32 R15, R14, 0x10000, RZ ;  /* 0x000100000e0f7824 */ /* 0x000fc800078e00ff */
[----:B------:R-:W-:-:S07]  /*16a0*/  FADD R19, R12, R15 ;  /* 0x0000000f0c137221 */ /* 0x000fce0000000000 */
.L_x_13:
[----:B------:R-:W-:Y:S05]  /*16b0*/  @P1 BRA `(.L_x_12) ;  /* 0x0000000000c81947 */ /* 0x000fea0003800000 */
[----:B------:R-:W0:Y:S01]  /*16c0*/  LDC.64 R14, c[0x0][0x388] ;  /* 0x0000e200ff0e7b82 */ /* 0x000e220000000a00 */
[----:B------:R-:W-:-:S04]  /*16d0*/  IMAD.IADD R21, R21, 0x1, R18 ;  /* 0x0000000115157824 */ /* 0x000fc800078e0212 */
[----:B------:R-:W-:-:S04]  /*16e0*/  IMAD R21, R21, R11, R2 ;  /* 0x0000000b15157224 */ /* 0x000fc800078e0202 */
[----:B0-----:R-:W-:-:S06]  /*16f0*/  IMAD.WIDE R14, R21, 0x4, R14 ;  /* 0x00000004150e7825 */ /* 0x001fcc00078e020e */
[----:B------:R0:W2:Y:S01]  /*1700*/  LDG.E R14, desc[UR8][R14.64] ;  /* 0x000000080e0e7981 */ /* 0x0000a2000c1e1900 */
[----:B------:R-:W-:Y:S02]  /*1710*/  MOV R11, 0x400 ;  /* 0x00000400000b7802 */ /* 0x000fe40000000f00 */
[----:B------:R-:W-:Y:S01]  /*1720*/  LEA R12, R18, UR11, 0x3 ;  /* 0x0000000b120c7c11 */ /* 0x000fe2000f8e18ff */
[----:B------:R-:W1:Y:S02]  /*1730*/  S2R R16, SR_CgaCtaId ;  /* 0x0000000000107919 */ /* 0x000e640000008800 */
[----:B-1----:R-:W-:-:S05]  /*1740*/  LEA R11, R16, R11, 0x18 ;  /* 0x0000000b100b7211 */ /* 0x002fca00078ec0ff */
[----:B------:R-:W-:-:S05]  /*1750*/  IMAD R12, R12, 0x2, R11 ;  /* 0x000000020c0c7824 */ /* 0x000fca00078e020b */
[----:B------:R-:W1:Y:S04]  /*1760*/  LDS.U16 R23, [R12+0x2] ;  /* 0x000002000c177984 */ /* 0x000e680000000400 */
[----:B------:R-:W3:Y:S04]  /*1770*/  LDS.U16 R21, [R12] ;  /* 0x000000000c157984 */ /* 0x000ee80000000400 */
[----:B------:R-:W4:Y:S04]  /*1780*/  LDS.U16 R11, [R12+0x4] ;  /* 0x000004000c0b7984 */ /* 0x000f280000000400 */
[----:B0-----:R-:W0:Y:S04]  /*1790*/  LDS.U16 R15, [R12+0x6] ;  /* 0x000006000c0f7984 */ /* 0x001e280000000400 */
[----:B------:R-:W5:Y:S01]  /*17a0*/  LDS.U16 R17, [R12+0x8] ;  /* 0x000008000c117984 */ /* 0x000f620000000400 */
[----:B--2---:R-:W-:-:S02]  /*17b0*/  SHF.R.U32.HI R16, RZ, 0x4, R14 ;  /* 0x00000004ff107819 */ /* 0x004fc4000001160e */
[----:B------:R-:W-:Y:S02]  /*17c0*/  LOP3.LUT R18, R14, 0xf, RZ, 0xc0, !PT ;  /* 0x0000000f0e127812 */ /* 0x000fe400078ec0ff */
[----:B------:R-:W-:Y:S02]  /*17d0*/  LOP3.LUT R22, R16, 0xf, RZ, 0xc0, !PT ;  /* 0x0000000f10167812 */ /* 0x000fe400078ec0ff */
[----:B------:R-:W-:Y:S01]  /*17e0*/  I2F.BF16 R20, R18 ;  /* 0x0000001200147306 */ /* 0x000fe20000202400 */
[--C-:B------:R-:W-:Y:S02]  /*17f0*/  SHF.R.U32.HI R16, RZ, 0x8, R14.reuse ;  /* 0x00000008ff107819 */ /* 0x100fe4000001160e */
[--C-:B------:R-:W-:Y:S02]  /*1800*/  SHF.R.U32.HI R25, RZ, 0xc, R14.reuse ;  /* 0x0000000cff197819 */ /* 0x100fe4000001160e */
[----:B------:R-:W-:Y:S02]  /*1810*/  LOP3.LUT R16, R16, 0xf, RZ, 0xc0, !PT ;  /* 0x0000000f10107812 */ /* 0x000fe400078ec0ff */
[--C-:B------:R-:W-:Y:S01]  /*1820*/  SHF.R.U32.HI R26, RZ, 0x14, R14.reuse ;  /* 0x00000014ff1a7819 */ /* 0x100fe2000001160e */
[----:B------:R-:W1:Y:S08]  /*1830*/  I2F.BF16 R22, R22 ;  /* 0x0000001600167306 */ /* 0x000e700000202400 */
[----:B------:R-:W4:Y:S01]  /*1840*/  I2F.BF16 R16, R16 ;  /* 0x0000001000107306 */ /* 0x000f220000202400 */
[----:B-1----:R-:W-:Y:S01]  /*1850*/  HMUL2.BF16_V2 R24, R22.H0_H0, R23.H0_H0 ;  /* 0x2000001716187232 */ /* 0x002fe20000200800 */
[----:B------:R-:W-:Y:S01]  /*1860*/  SHF.R.U32.HI R22, RZ, 0x10, R14 ;  /* 0x00000010ff167819 */ /* 0x000fe2000001160e */
[----:B------:R-:W1:Y:S02]  /*1870*/  LDS.U16 R23, [R12+0xa] ;  /* 0x00000a000c177984 */ /* 0x000e640000000400 */
[----:B---3--:R-:W-:Y:S01]  /*1880*/  HFMA2.BF16_V2 R20, R20.H0_H0, R21.H0_H0, R24.H0_H0 ;  /* 0x2000001514147231 */ /* 0x008fe20000240818 */
[----:B------:R-:W-:Y:S01]  /*1890*/  LOP3.LUT R24, R25, 0xf, RZ, 0xc0, !PT ;  /* 0x0000000f19187812 */ /* 0x000fe200078ec0ff */
[----:B------:R-:W2:Y:S01]  /*18a0*/  LDS.U16 R21, [R12+0xc] ;  /* 0x00000c000c157984 */ /* 0x000ea20000000400 */
[----:B------:R-:W-:Y:S01]  /*18b0*/  LOP3.LUT R22, R22, 0xf, RZ, 0xc0, !PT ;  /* 0x0000000f16167812 */ /* 0x000fe200078ec0ff */
[----:B----4-:R-:W-:Y:S01]  /*18c0*/  HFMA2.BF16_V2 R16, R16.H0_H0, R11.H0_H0, R20.H0_H0 ;  /* 0x2000000b10107231 */ /* 0x010fe20000240814 */
[----:B------:R-:W0:Y:S01]  /*18d0*/  I2F.BF16 R18, R24 ;  /* 0x0000001800127306 */ /* 0x000e220000202400 */
[----:B------:R-:W3:Y:S01]  /*18e0*/  LDS.U16 R25, [R12+0xe] ;  /* 0x00000e000c197984 */ /* 0x000ee20000000400 */
[----:B------:R-:W-:-:S02]  /*18f0*/  LOP3.LUT R11, R26, 0xf, RZ, 0xc0, !PT ;  /* 0x0000000f1a0b7812 */ /* 0x000fc400078ec0ff */
[--C-:B------:R-:W-:Y:S02]  /*1900*/  SHF.R.U32.HI R20, RZ, 0x18, R14.reuse ;  /* 0x00000018ff147819 */ /* 0x100fe4000001160e */
[----:B------:R-:W-:Y:S02]  /*1910*/  SHF.R.U32.HI R14, RZ, 0x1c, R14 ;  /* 0x0000001cff0e7819 */ /* 0x000fe4000001160e */
[----:B------:R-:W5:Y:S01]  /*1920*/  I2F.BF16 R22, R22 ;  /* 0x0000001600167306 */ /* 0x000f620000202400 */
[----:B------:R-:W-:Y:S01]  /*1930*/  LOP3.LUT R20, R20, 0xf, RZ, 0xc0, !PT ;  /* 0x0000000f14147812 */ /* 0x000fe200078ec0ff */
[----:B0-----:R-:W-:-:S06]  /*1940*/  HFMA2.BF16_V2 R15, R18.H0_H0, R15.H0_H0, R16.H0_H0 ;  /* 0x2000000f120f7231 */ /* 0x001fcc0000240810 */
[----:B------:R-:W1:Y:S01]  /*1950*/  I2F.BF16 R11, R11 ;  /* 0x0000000b000b7306 */ /* 0x000e620000202400 */
[----:B-----5:R-:W-:-:S07]  /*1960*/  HFMA2.BF16_V2 R15, R22.H0_H0, R17.H0_H0, R15.H0_H0 ;  /* 0x20000011160f7231 */ /* 0x020fce000024080f */
[----:B------:R-:W2:Y:S08]  /*1970*/  I2F.BF16 R20, R20 ;  /* 0x0000001400147306 */ /* 0x000eb00000202400 */
[----:B------:R-:W3:Y:S01]  /*1980*/  I2F.BF16 R14, R14 ;  /* 0x0000000e000e7306 */ /* 0x000ee20000202400 */
[----:B-1----:R-:W-:-:S04]  /*1990*/  HFMA2.BF16_V2 R15, R11.H0_H0, R23.H0_H0, R15.H0_H0 ;  /* 0x200000170b0f7231 */ /* 0x002fc8000024080f */
[----:B--2---:R-:W-:-:S04]  /*19a0*/  HFMA2.BF16_V2 R15, R20.H0_H0, R21.H0_H0, R15.H0_H0 ;  /* 0x20000015140f7231 */ /* 0x004fc8000024080f */
[----:B---3--:R-:W-:-:S05]  /*19b0*/  HFMA2.BF16_V2 R12, R14.H0_H0, R25.H0_H0, R15.H0_H0 ;  /* 0x200000190e0c7231 */ /* 0x008fca000024080f */
[----:B------:R-:W-:-:S05]  /*19c0*/  SHF.L.U32 R12, R12, 0x10, RZ ;  /* 0x000000100c0c7819 */ /* 0x000fca00000006ff */
[----:B------:R-:W-:-:S07]  /*19d0*/  FADD R19, R19, R12 ;  /* 0x0000000c13137221 */ /* 0x000fce0000000000 */
.L_x_12:
[----:B------:R-:W-:Y:S01]  /*19e0*/  UISETP.GE.U32.AND UP0, UPT, UR5, 0x10, UPT ;  /* 0x000000100500788c */ /* 0x000fe2000bf06070 */
[----:B------:R-:W-:Y:S02]  /*19f0*/  IMAD.MOV.U32 R17, RZ, RZ, RZ ;  /* 0x000000ffff117224 */ /* 0x000fe400078e00ff */
[----:B------:R-:W-:-:S06]  /*1a00*/  IMAD.MOV.U32 R11, RZ, RZ, RZ ;  /* 0x000000ffff0b7224 */ /* 0x000fcc00078e00ff */
[----:B------:R-:W-:Y:S05]  /*1a10*/  BRA.U !UP0, `(.L_x_14) ;  /* 0x0000000108ec7547 */ /* 0x000fea000b800000 */
[----:B------:R-:W0:Y:S01]  /*1a20*/  S2UR UR6, SR_CgaCtaId ;  /* 0x00000000000679c3 */ /* 0x000e220000008800 */
[----:B------:R-:W-:Y:S01]  /*1a30*/  HFMA2 R17, -RZ, RZ, 0, 0 ;  /* 0x00000000ff117431 */ /* 0x000fe200000001ff */
[----:B------:R-:W-:Y:S02]  /*1a40*/  UMOV UR5, 0x400 ;  /* 0x0000040000057882 */ /* 0x000fe40000000000 */
[----:B0-----:R-:W-:-:S03]  /*1a50*/  ULEA UR7, UR6, UR5, 0x18 ;  /* 0x0000000506077291 */ /* 0x001fc6000f8ec0ff */
[----:B------:R-:W-:-:S09]  /*1a60*/  UMOV UR5, URZ ;  /* 0x000000ff00057c82 */ /* 0x000fd20008000000 */
.L_x_15:
[----:B------:R-:W-:Y:S02]  /*1a70*/  UIADD3 UR6, UPT, UPT, UR11, UR5, URZ ;  /* 0x000000050b067290 */ /* 0x000fe4000fffe0ff */
[----:B------:R-:W-:Y:S02]  /*1a80*/  UIADD3 UR5, UPT, UPT, UR5, 0x10, URZ ;  /* 0x0000001005057890 */ /* 0x000fe4000fffe0ff */
[----:B------:R-:W-:-:S04]  /*1a90*/  ULEA UR6, UR6, UR7, 0x1 ;  /* 0x0000000706067291 */ /* 0x000fc8000f8e08ff */
[----:B------:R-:W-:-:S05]  /*1aa0*/  ISETP.NE.AND P0, PT, R7, UR5, PT ;  /* 0x0000000507007c0c */ /* 0x000fca000bf05270 */
[----:B------:R-:W0:Y:S04]  /*1ab0*/  LDS.U16 R15, [UR6] ;  /* 0x00000006ff0f7984 */ /* 0x000e280008000400 */
[----:B------:R-:W1:Y:S04]  /*1ac0*/  LDS.U16 R21, [UR6+0x2] ;  /* 0x00000206ff157984 */ /* 0x000e680008000400 */
[----:B------:R-:W2:Y:S04]  /*1ad0*/  LDS.U16 R23, [UR6+0x4] ;  /* 0x00000406ff177984 */ /* 0x000ea80008000400 */
[----:B------:R-:W3:Y:S04]  /*1ae0*/  LDS.U16 R20, [UR6+0x6] ;  /* 0x00000606ff147984 */ /* 0x000ee80008000400 */
[----:B------:R-:W4:Y:S04]  /*1af0*/  LDS.U16 R18, [UR6+0x8] ;  /* 0x00000806ff127984 */ /* 0x000f280008000400 */
[----:B------:R-:W5:Y:S04]  /*1b00*/  LDS.U16 R16, [UR6+0xa] ;  /* 0x00000a06ff107984 */ /* 0x000f680008000400 */
[----:B------:R-:W5:Y:S04]  /*1b10*/  LDS.U16 R11, [UR6+0xc] ;  /* 0x00000c06ff0b7984 */ /* 0x000f680008000400 */
[----:B------:R-:W5:Y:S04]  /*1b20*/  LDS.U16 R12, [UR6+0xe] ;  /* 0x00000e06ff0c7984 */ /* 0x000f680008000400 */
[----:B------:R-:W5:Y:S01]  /*1b30*/  LDS.U16 R14, [UR6+0x10] ;  /* 0x00001006ff0e7984 */ /* 0x000f620008000400 */
[----:B0-----:R-:W-:-:S03]  /*1b40*/  IMAD.U32 R22, R15, 0x10000, RZ ;  /* 0x000100000f167824 */ /* 0x001fc600078e00ff */
[----:B------:R-:W0:Y:S01]  /*1b50*/  LDS.U16 R15, [UR6+0x12] ;  /* 0x00001206ff0f7984 */ /* 0x000e220008000400 */
[----:B-1----:R-:W-:Y:S02]  /*1b60*/  IMAD.U32 R21, R21, 0x10000, RZ ;  /* 0x0001000015157824 */ /* 0x002fe400078e00ff */
[----:B------:R-:W-:Y:S02]  /*1b70*/  FADD R22, R22, R17 ;  /* 0x0000001116167221 */ /* 0x000fe40000000000 */
[----:B------:R-:W1:Y:S01]  /*1b80*/  LDS.U16 R17, [UR6+0x14] ;  /* 0x00001406ff117984 */ /* 0x000e620008000400 */
[----:B--2---:R-:W-:Y:S01]  /*1b90*/  SHF.L.U32 R23, R23, 0x10, RZ ;  /* 0x0000001017177819 */ /* 0x004fe200000006ff */
[----:B------:R-:W-:Y:S02]  /*1ba0*/  FADD R22, R22, R21 ;  /* 0x0000001516167221 */ /* 0x000fe40000000000 */
[----:B------:R-:W2:Y:S01]  /*1bb0*/  LDS.U16 R21, [UR6+0x16] ;  /* 0x00001606ff157984 */ /* 0x000ea20008000400 */
[----:B---3--:R-:W-:-:S02]  /*1bc0*/  IMAD.U32 R20, R20, 0x10000, RZ ;  /* 0x0001000014147824 */ /* 0x008fc400078e00ff */
[----:B------:R-:W-:Y:S02]  /*1bd0*/  FADD R23, R22, R23 ;  /* 0x0000001716177221 */ /* 0x000fe40000000000 */
[----:B------:R-:W3:Y:S01]  /*1be0*/  LDS.U16 R22, [UR6+0x18] ;  /* 0x00001806ff167984 */ /* 0x000ee20008000400 */
[----:B----4-:R-:W-:Y:S02]  /*1bf0*/  IMAD.U32 R25, R18, 0x10000, RZ ;  /* 0x0001000012197824 */ /* 0x010fe400078e00ff */
[----:B------:R-:W-:Y:S01]  /*1c00*/  FADD R20, R23, R20 ;  /* 0x0000001417147221 */ /* 0x000fe20000000000 */
[----:B------:R-:W4:Y:S01]  /*1c10*/  LDS.U16 R18, [UR6+0x1a] ;  /* 0x00001a06ff127984 */ /* 0x000f220008000400 */
[----:B-----5:R-:W-:Y:S02]  /*1c20*/  SHF.L.U32 R23, R16, 0x10, RZ ;  /* 0x0000001010177819 */ /* 0x020fe400000006ff */
[----:B------:R-:W-:Y:S01]  /*1c30*/  FADD R20, R20, R25 ;  /* 0x0000001914147221 */ /* 0x000fe20000000000 */
[----:B------:R-:W5:Y:S01]  /*1c40*/  LDS.U16 R16, [UR6+0x1c] ;  /* 0x00001c06ff107984 */ /* 0x000f620008000400 */
[----:B------:R-:W-:-:S02]  /*1c50*/  IMAD.U32 R24, R11, 0x10000, RZ ;  /* 0x000100000b187824 */ /* 0x000fc400078e00ff */
[----:B------:R-:W-:Y:S02]  /*1c60*/  FADD R23, R20, R23 ;  /* 0x0000001714177221 */ /* 0x000fe40000000000 */
[----:B------:R-:W5:Y:S01]  /*1c70*/  LDS.U16 R20, [UR6+0x1e] ;  /* 0x00001e06ff147984 */ /* 0x000f620008000400 */
[----:B------:R-:W-:Y:S02]  /*1c80*/  IMAD.U32 R12, R12, 0x10000, RZ ;  /* 0x000100000c0c7824 */ /* 0x000fe400078e00ff */
[----:B------:R-:W-:Y:S01]  /*1c90*/  FADD R23, R23, R24 ;  /* 0x0000001817177221 */ /* 0x000fe20000000000 */
[----:B------:R-:W-:-:S03]  /*1ca0*/  SHF.L.U32 R11, R14, 0x10, RZ ;  /* 0x000000100e0b7819 */ /* 0x000fc600000006ff */
[----:B------:R-:W-:-:S04]  /*1cb0*/  FADD R12, R23, R12 ;  /* 0x0000000c170c7221 */ /* 0x000fc80000000000 */
[----:B------:R-:W-:Y:S01]  /*1cc0*/  FADD R11, R12, R11 ;  /* 0x0000000b0c0b7221 */ /* 0x000fe20000000000 */
[----:B0-----:R-:W-:-:S04]  /*1cd0*/  IMAD.U32 R14, R15, 0x10000, RZ ;  /* 0x000100000f0e7824 */ /* 0x001fc800078e00ff */
[----:B------:R-:W-:Y:S01]  /*1ce0*/  FADD R11, R11, R14 ;  /* 0x0000000e0b0b7221 */ /* 0x000fe20000000000 */
[----:B-1----:R-:W-:Y:S01]  /*1cf0*/  IMAD.U32 R12, R17, 0x10000, RZ ;  /* 0x00010000110c7824 */ /* 0x002fe200078e00ff */
[----:B--2---:R-:W-:-:S03]  /*1d00*/  SHF.L.U32 R14, R21, 0x10, RZ ;  /* 0x00000010150e7819 */ /* 0x004fc600000006ff */
[----:B------:R-:W-:Y:S01]  /*1d10*/  FADD R11, R11, R12 ;  /* 0x0000000c0b0b7221 */ /* 0x000fe20000000000 */
[----:B---3--:R-:W-:-:S03]  /*1d20*/  IMAD.U32 R22, R22, 0x10000, RZ ;  /* 0x0001000016167824 */ /* 0x008fc600078e00ff */
[----:B------:R-:W-:Y:S01]  /*1d30*/  FADD R11, R11, R14 ;  /* 0x0000000e0b0b7221 */ /* 0x000fe20000000000 */
[----:B----4-:R-:W-:-:S03]  /*1d40*/  IMAD.U32 R18, R18, 0x10000, RZ ;  /* 0x0001000012127824 */ /* 0x010fc600078e00ff */
[----:B------:R-:W-:Y:S01]  /*1d50*/  FADD R11, R11, R22 ;  /* 0x000000160b0b7221 */ /* 0x000fe20000000000 */
[----:B-----5:R-:W-:-:S03]  /*1d60*/  SHF.L.U32 R16, R16, 0x10, RZ ;  /* 0x0000001010107819 */ /* 0x020fc600000006ff */
[----:B------:R-:W-:Y:S01]  /*1d70*/  FADD R11, R11, R18 ;  /* 0x000000120b0b7221 */ /* 0x000fe20000000000 */
[----:B------:R-:W-:-:S03]  /*1d80*/  IMAD.U32 R20, R20, 0x10000, RZ ;  /* 0x0001000014147824 */ /* 0x000fc600078e00ff */
[----:B------:R-:W-:-:S04]  /*1d90*/  FADD R11, R11, R16 ;  /* 0x000000100b0b7221 */ /* 0x000fc80000000000 */
[----:B------:R-:W-:Y:S01]  /*1da0*/  FADD R17, R11, R20 ;  /* 0x000000140b117221 */ /* 0x000fe20000000000 */
[----:B------:R-:W-:Y:S06]  /*1db0*/  @P0 BRA `(.L_x_15) ;  /* 0xfffffffc002c0947 */ /* 0x000fec000383ffff */
[----:B------:R-:W-:-:S07]  /*1dc0*/  IMAD.MOV.U32 R11, RZ, RZ, R7 ;  /* 0x000000ffff0b7224 */ /* 0x000fce00078e0007 */
.L_x_14:
[----:B------:R-:W-:-:S13]  /*1dd0*/  ISETP.NE.AND P0, PT, R5, RZ, PT ;  /* 0x000000ff0500720c */ /* 0x000fda0003f05270 */
[----:B------:R-:W-:Y:S05]  /*1de0*/  @!P0 BRA `(.L_x_16) ;  /* 0x00000004002c8947 */ /* 0x000fea0003800000 */
[----:B------:R-:W-:Y:S02]  /*1df0*/  IADD3 R12, PT, PT, R5, -0x1, RZ ;  /* 0xffffffff050c7810 */ /* 0x000fe40007ffe0ff */
[----:B------:R-:W-:Y:S02]  /*1e00*/  ISETP.NE.AND P1, PT, R6, RZ, PT ;  /* 0x000000ff0600720c */ /* 0x000fe40003f25270 */
[----:B------:R-:W-:-:S13]  /*1e10*/  ISETP.GE.U32.AND P0, PT, R12, 0x7, PT ;  /* 0x000000070c00780c */ /* 0x000fda0003f06070 */
[----:B------:R-:W-:Y:S05]  /*1e20*/  @!P0 BRA `(.L_x_17) ;  /* 0x0000000000788947 */ /* 0x000fea0003800000 */
[----:B------:R-:W0:Y:S01]  /*1e30*/  S2R R15, SR_CgaCtaId ;  /* 0x00000000000f7919 */ /* 0x000e220000008800 */
[----:B------:R-:W-:Y:S01]  /*1e40*/  MOV R14, 0x400 ;  /* 0x00000400000e7802 */ /* 0x000fe20000000f00 */
[C---:B------:R-:W-:Y:S02]  /*1e50*/  VIADD R12, R11.reuse, UR11 ;  /* 0x0000000b0b0c7c36 */ /* 0x040fe40008000000 */
[----:B------:R-:W-:Y:S01]  /*1e60*/  VIADD R11, R11, 0x8 ;  /* 0x000000080b0b7836 */ /* 0x000fe20000000000 */
[----:B0-----:R-:W-:-:S05]  /*1e70*/  LEA R15, R15, R14, 0x18 ;  /* 0x0000000e0f0f7211 */ /* 0x001fca00078ec0ff */
[----:B------:R-:W-:-:S05]  /*1e80*/  IMAD R18, R12, 0x2, R15 ;  /* 0x000000020c127824 */ /* 0x000fca00078e020f */
[----:B------:R-:W0:Y:S04]  /*1e90*/  LDS.U16 R20, [R18] ;  /* 0x0000000012147984 */ /* 0x000e280000000400 */
[----:B------:R-:W1:Y:S04]  /*1ea0*/  LDS.U16 R21, [R18+0x2] ;  /* 0x0000020012157984 */ /* 0x000e680000000400 */
[----:B------:R-:W2:Y:S04]  /*1eb0*/  LDS.U16 R22, [R18+0x4] ;  /* 0x0000040012167984 */ /* 0x000ea80000000400 */
[----:B------:R-:W3:Y:S04]  /*1ec0*/  LDS.U16 R23, [R18+0x6] ;  /* 0x0000060012177984 */ /* 0x000ee80000000400 */
[----:B------:R-:W4:Y:S04]  /*1ed0*/  LDS.U16 R12, [R18+0x8] ;  /* 0x00000800120c7984 */ /* 0x000f280000000400 */
[----:B------:R-:W5:Y:S04]  /*1ee0*/  LDS.U16 R14, [R18+0xa] ;  /* 0x00000a00120e7984 */ /* 0x000f680000000400 */
[----:B------:R-:W5:Y:S04]  /*1ef0*/  LDS.U16 R15, [R18+0xc] ;  /* 0x00000c00120f7984 */ /* 0x000f680000000400 */
[----:B------:R-:W5:Y:S01]  /*1f00*/  LDS.U16 R16, [R18+0xe] ;  /* 0x00000e0012107984 */ /* 0x000f620000000400 */
[----:B0-----:R-:W-:Y:S01]  /*1f10*/  SHF.L.U32 R20, R20, 0x10, RZ ;  /* 0x0000001014147819 */ /* 0x001fe200000006ff */
[----:B-1----:R-:W-:-:S04]  /*1f20*/  IMAD.U32 R21, R21, 0x10000, RZ ;  /* 0x0001000015157824 */ /* 0x002fc800078e00ff */
[----:B------:R-:W-:Y:S01]  /*1f30*/  FADD R20, R17, R20 ;  /* 0x0000001411147221 */ /* 0x000fe20000000000 */
[----:B--2---:R-:W-:-:S03]  /*1f40*/  IMAD.U32 R17, R22, 0x10000, RZ ;  /* 0x0001000016117824 */ /* 0x004fc600078e00ff */
[----:B------:R-:W-:Y:S01]  /*1f50*/  FADD R20, R20, R21 ;  /* 0x0000001514147221 */ /* 0x000fe20000000000 */
[----:B---3--:R-:W-:-:S03]  /*1f60*/  SHF.L.U32 R22, R23, 0x10, RZ ;  /* 0x0000001017167819 */ /* 0x008fc600000006ff */
[----:B------:R-:W-:Y:S01]  /*1f70*/  FADD R17, R20, R17 ;  /* 0x0000001114117221 */ /* 0x000fe20000000000 */
[----:B----4-:R-:W-:-:S03]  /*1f80*/  IMAD.U32 R12, R12, 0x10000, RZ ;  /* 0x000100000c0c7824 */ /* 0x010fc600078e00ff */
[----:B------:R-:W-:Y:S01]  /*1f90*/  FADD R17, R17, R22 ;  /* 0x0000001611117221 */ /* 0x000fe20000000000 */
[----:B-----5:R-:W-:-:S03]  /*1fa0*/  SHF.L.U32 R21, R14, 0x10, RZ ;  /* 0x000000100e157819 */ /* 0x020fc600000006ff */
[----:B------:R-:W-:Y:S01]  /*1fb0*/  FADD R12, R17, R12 ;  /* 0x0000000c110c7221 */ /* 0x000fe20000000000 */
[----:B------:R-:W-:-:S03]  /*1fc0*/  IMAD.U32 R15, R15, 0x10000, RZ ;  /* 0x000100000f0f7824 */ /* 0x000fc600078e00ff */
[----:B------:R-:W-:Y:S01]  /*1fd0*/  FADD R12, R12, R21 ;  /* 0x000000150c0c7221 */ /* 0x000fe20000000000 */
[----:B------:R-:W-:-:S03]  /*1fe0*/  SHF.L.U32 R17, R16, 0x10, RZ ;  /* 0x0000001010117819 */ /* 0x000fc600000006ff */
[----:B------:R-:W-:-:S04]  /*1ff0*/  FADD R12, R12, R15 ;  /* 0x0000000f0c0c7221 */ /* 0x000fc80000000000 */
[----:B------:R-:W-:-:S07]  /*2000*/  FADD R17, R12, R17 ;  /* 0x000000110c117221 */ /* 0x000fce0000000000 */
.L_x_17:
        /* <DEDUP_REMOVED lines=9> */
[----:B0-----:R-:W-:-:S04]  /*20a0*/  LEA R15, R15, R14, 0x18 ;  /* 0x0000000e0f0f7211 */ /* 0x001fc800078ec0ff */
[----:B------:R-:W-:-:S05]  /*20b0*/  LEA R12, R12, R15, 0x1 ;  /* 0x0000000f0c0c7211 */ /* 0x000fca00078e08ff */
[----:B------:R-:W0:Y:S04]  /*20c0*/  LDS.U16 R14, [R12] ;  /* 0x000000000c0e7984 */ /* 0x000e280000000400 */
[----:B------:R-:W1:Y:S04]  /*20d0*/  LDS.U16 R15, [R12+0x2] ;  /* 0x000002000c0f7984 */ /* 0x000e680000000400 */
[----:B------:R-:W2:Y:S04]  /*20e0*/  LDS.U16 R16, [R12+0x4] ;  /* 0x000004000c107984 */ /* 0x000ea80000000400 */
[----:B------:R-:W3:Y:S01]  /*20f0*/  LDS.U16 R18, [R12+0x6] ;  /* 0x000006000c127984 */ /* 0x000ee20000000400 */
[----:B0-----:R-:W-:Y:S01]  /*2100*/  IMAD.U32 R14, R14, 0x10000, RZ ;  /* 0x000100000e0e7824 */ /* 0x001fe200078e00ff */
[----:B-1----:R-:W-:-:S03]  /*2110*/  SHF.L.U32 R15, R15, 0x10, RZ ;  /* 0x000000100f0f7819 */ /* 0x002fc600000006ff */
[----:B------:R-:W-:Y:S01]  /*2120*/  FADD R14, R17, R14 ;  /* 0x0000000e110e7221 */ /* 0x000fe20000000000 */
[----:B--2---:R-:W-:-:S03]  /*2130*/  IMAD.U32 R17, R16, 0x10000, RZ ;  /* 0x0001000010117824 */ /* 0x004fc600078e00ff */
[----:B------:R-:W-:Y:S01]  /*2140*/  FADD R14, R14, R15 ;  /* 0x0000000f0e0e7221 */ /* 0x000fe20000000000 */
[----:B---3--:R-:W-:-:S03]  /*2150*/  SHF.L.U32 R18, R18, 0x10, RZ ;  /* 0x0000001012127819 */ /* 0x008fc600000006ff */
[----:B------:R-:W-:-:S04]  /*2160*/  FADD R17, R14, R17 ;  /* 0x000000110e117221 */ /* 0x000fc80000000000 */
[----:B------:R-:W-:-:S07]  /*2170*/  FADD R17, R17, R18 ;  /* 0x0000001211117221 */ /* 0x000fce0000000000 */
.L_x_18:
[----:B------:R-:W-:Y:S05]  /*2180*/  @!P1 BRA `(.L_x_16) ;  /* 0x0000000000449947 */ /* 0x000fea0003800000 */
[----:B------:R-:W0:Y:S01]  /*2190*/  S2R R15, SR_CgaCtaId ;  /* 0x00000000000f7919 */ /* 0x000e220000008800 */
[----:B------:R-:W-:Y:S02]  /*21a0*/  MOV R12, 0x400 ;  /* 0x00000400000c7802 */ /* 0x000fe40000000f00 */
[----:B------:R-:W-:Y:S02]  /*21b0*/  IADD3 R11, PT, PT, R11, UR11, RZ ;  /* 0x0000000b0b0b7c10 */ /* 0x000fe4000fffe0ff */
[----:B------:R-:W-:Y:S02]  /*21c0*/  ISETP.NE.AND P0, PT, R8, 0x1, PT ;  /* 0x000000010800780c */ /* 0x000fe40003f05270 */
[----:B0-----:R-:W-:-:S05]  /*21d0*/  LEA R12, R15, R12, 0x18 ;  /* 0x0000000c0f0c7211 */ /* 0x001fca00078ec0ff */
[----:B------:R-:W-:-:S05]  /*21e0*/  IMAD R15, R11, 0x2, R12 ;  /* 0x000000020b0f7824 */ /* 0x000fca00078e020c */
[----:B------:R-:W0:Y:S02]  /*21f0*/  LDS.U16 R11, [R15] ;  /* 0x000000000f0b7984 */ /* 0x000e240000000400 */
[----:B0-----:R-:W-:-:S05]  /*2200*/  SHF.L.U32 R12, R11, 0x10, RZ ;  /* 0x000000100b0c7819 */ /* 0x001fca00000006ff */
[----:B------:R-:W-:Y:S01]  /*2210*/  FADD R17, R17, R12 ;  /* 0x0000000c11117221 */ /* 0x000fe20000000000 */
[----:B------:R-:W-:Y:S06]  /*2220*/  @!P0 BRA `(.L_x_16) ;  /* 0x00000000001c8947 */ /* 0x000fec0003800000 */
[----:B------:R-:W-:Y:S01]  /*2230*/  ISETP.NE.AND P0, PT, R8, 0x2, PT ;  /* 0x000000020800780c */ /* 0x000fe20003f05270 */
[----:B------:R-:W0:-:S12]  /*2240*/  LDS.U16 R11, [R15+0x2] ;  /* 0x000002000f0b7984 */ /* 0x000e180000000400 */
[----:B------:R-:W1:Y:S01]  /*2250*/  @P0 LDS.U16 R14, [R15+0x4] ;  /* 0x000004000f0e0984 */ /* 0x000e620000000400 */
[----:B0-----:R-:W-:-:S04]  /*2260*/  IMAD.U32 R12, R11, 0x10000, RZ ;  /* 0x000100000b0c7824 */ /* 0x001fc800078e00ff */
[----:B------:R-:W-:Y:S01]  /*2270*/  FADD R17, R17, R12 ;  /* 0x0000000c11117221 */ /* 0x000fe20000000000 */
[----:B-1----:R-:W-:-:S05]  /*2280*/  @P0 SHF.L.U32 R14, R14, 0x10, RZ ;  /* 0x000000100e0e0819 */ /* 0x002fca00000006ff */
[----:B------:R-:W-:-:S07]  /*2290*/  @P0 FADD R17, R17, R14 ;  /* 0x0000000e11110221 */ /* 0x000fce0000000000 */
.L_x_16:
[----:B------:R-:W-:Y:S01]  /*22a0*/  UIADD3 UR4, UPT, UPT, UR4, 0x1, URZ ;  /* 0x0000000104047890 */ /* 0x000fe2000fffe0ff */
[----:B------:R-:W-:-:S04]  /*22b0*/  FMUL R12, R10, R13 ;  /* 0x0000000d0a0c7220 */ /* 0x000fc80000400000 */
[----:B------:R-:W-:Y:S01]  /*22c0*/  FMUL R17, R12, R17 ;  /* 0x000000110c117220 */ /* 0x000fe20000400000 */
[----:B------:R-:W-:-:S03]  /*22d0*/  ISETP.NE.AND P0, PT, R0, UR4, PT ;  /* 0x0000000400007c0c */ /* 0x000fc6000bf05270 */
[----:B------:R-:W-:-:S04]  /*22e0*/  FFMA R10, R10, R19, -R17 ;  /* 0x000000130a0a7223 */ /* 0x000fc80000000811 */
[----:B------:R-:W-:-:S06]  /*22f0*/  FADD R27, R10, R27 ;  /* 0x0000001b0a1b7221 */ /* 0x000fcc0000000000 */
[----:B------:R-:W-:Y:S05]  /*2300*/  @!P0 BRA `(.L_x_8) ;  /* 0x0000001400508947 */ /* 0x000fea0003800000 */
[----:B------:R-:W-:Y:S05]  /*2310*/  BRA `(.L_x_19) ;  /* 0xffffffe000207947 */ /* 0x000fea000383ffff */
.L_x_9:
[----:B------:R-:W-:-:S13]  /*2320*/  ISETP.GE.AND P0, PT, R9, 0x1, PT ;  /* 0x000000010900780c */ /* 0x000fda0003f06270 */
[----:B------:R-:W-:Y:S05]  /*2330*/  @!P0 BRA `(.L_x_20) ;  /* 0x0000000000f08947 */ /* 0x000fea0003800000 */
[----:B------:R-:W0:Y:S01]  /*2340*/  LDC R14, c[0x0][0x3b0] ;  /* 0x0000ec00ff0e7b82 */ /* 0x000e220000000800 */
[----:B------:R-:W-:Y:S01]  /*2350*/  IMAD.MOV.U32 R27, RZ, RZ, RZ ;  /* 0x000000ffff1b7224 */ /* 0x000fe200078e00ff */
[----:B------:R-:W1:Y:S01]  /*2360*/  LDCU UR6, c[0x0][0x3ac] ;  /* 0x00007580ff0677ac */ /* 0x000e620008000800 */
[----:B------:R-:W2:Y:S05]  /*2370*/  LDCU.64 UR12, c[0x0][0x398] ;  /* 0x00007300ff0c77ac */ /* 0x000eaa0008000a00 */
[----:B------:R-:W3:Y:S01]  /*2380*/  LDC.64 R6, c[0x0][0x390] ;  /* 0x0000e400ff067b82 */ /* 0x000ee20000000a00 */
[----:B------:R-:W-:-:S05]  /*2390*/  UMOV UR4, URZ ;  /* 0x000000ff00047c82 */ /* 0x000fca0008000000 */
.L_x_22:
[----:B------:R-:W-:-:S05]  /*23a0*/  IMAD R5, R4, UR4, R3 ;  /* 0x0000000404057c24 */ /* 0x000fca000f8e0203 */
[----:B------:R-:W-:-:S04]  /*23b0*/  SHF.R.S32.HI R8, RZ, 0x1f, R5 ;  /* 0x0000001fff087819 */ /* 0x000fc80000011405 */
[----:B------:R-:W-:-:S04]  /*23c0*/  LEA.HI R8, R8, R5, RZ, 0x4 ;  /* 0x0000000508087211 */ /* 0x000fc800078f20ff */
[----:B------:R-:W-:-:S05]  /*23d0*/  SHF.R.S32.HI R5, RZ, 0x4, R8 ;  /* 0x00000004ff057819 */ /* 0x000fca0000011408 */
[----:B-1----:R-:W-:-:S04]  /*23e0*/  IMAD R5, R5, UR6, R2 ;  /* 0x0000000605057c24 */ /* 0x002fc8000f8e0202 */
[C---:B---3--:R-:W-:Y:S01]  /*23f0*/  IMAD.WIDE R10, R5.reuse, 0x2, R6 ;  /* 0x00000002050a7825 */ /* 0x048fe200078e0206 */
[----:B--2---:R-:W-:-:S04]  /*2400*/  IADD3 R12, P0, PT, R5, UR12, RZ ;  /* 0x0000000c050c7c10 */ /* 0x004fc8000ff1e0ff */
[----:B------:R-:W-:Y:S01]  /*2410*/  LEA.HI.X.SX32 R13, R5, UR13, 0x1, P0 ;  /* 0x0000000d050d7c11 */ /* 0x000fe200080f0eff */
[----:B------:R-:W2:Y:S04]  /*2420*/  LDG.E.U16 R10, desc[UR8][R10.64] ;  /* 0x000000080a0a7981 */ /* 0x000ea8000c1e1500 */
[----:B------:R-:W3:Y:S01]  /*2430*/  LDG.E.U8 R12, desc[UR8][R12.64] ;  /* 0x000000080c0c7981 */ /* 0x000ee2000c1e1100 */
[----:B0-----:R-:W-:Y:S01]  /*2440*/  IMAD R5, R14, UR4, RZ ;  /* 0x000000040e057c24 */ /* 0x001fe2000f8e02ff */
[----:B------:R-:W-:-:S04]  /*2450*/  ISETP.NE.AND P0, PT, R9, 0x1, PT ;  /* 0x000000010900780c */ /* 0x000fc80003f05270 */
[----:B------:R-:W-:-:S05]  /*2460*/  LEA R17, R5, UR5, 0x1 ;  /* 0x0000000505117c11 */ /* 0x000fca000f8e08ff */
[----:B------:R-:W0:Y:S02]  /*2470*/  LDS.U16 R5, [R17] ;  /* 0x0000000011057984 */ /* 0x000e240000000400 */
[----:B0-----:R-:W-:-:S05]  /*2480*/  SHF.L.U32 R5, R5, 0x10, RZ ;  /* 0x0000001005057819 */ /* 0x001fca00000006ff */
[----:B------:R-:W-:Y:S01]  /*2490*/  FADD R5, RZ, R5 ;  /* 0x00000005ff057221 */ /* 0x000fe20000000000 */
[----:B--2---:R-:W-:Y:S01]  /*24a0*/  HADD2.F32 R16, -RZ, R10.H0_H0 ;  /* 0x2000000aff107230 */ /* 0x004fe20000004100 */
[----:B---3--:R-:W-:Y:S01]  /*24b0*/  I2FP.F32.U32 R15, R12 ;  /* 0x0000000c000f7245 */ /* 0x008fe20000201000 */
[----:B------:R-:W-:Y:S06]  /*24c0*/  @!P0 BRA `(.L_x_21) ;  /* 0x00000000006c8947 */ /* 0x000fec0003800000 */
[----:B------:R-:W0:Y:S01]  /*24d0*/  LDS.U16 R8, [R17+0x2] ;  /* 0x0000020011087984 */ /* 0x000e220000000400 */
[----:B------:R-:W-:Y:S01]  /*24e0*/  ISETP.NE.AND P0, PT, R14, 0x2, PT ;  /* 0x000000020e00780c */ /* 0x000fe20003f05270 */
[----:B0-----:R-:W-:-:S04]  /*24f0*/  IMAD.U32 R8, R8, 0x10000, RZ ;  /* 0x0001000008087824 */ /* 0x001fc800078e00ff */
[----:B------:R-:W-:-:S08]  /*2500*/  FADD R5, R5, R8 ;  /* 0x0000000805057221 */ /* 0x000fd00000000000 */
[----:B------:R-:W-:Y:S05]  /*2510*/  @!P0 BRA `(.L_x_21) ;  /* 0x0000000000588947 */ /* 0x000fea0003800000 */
[----:B------:R-:W0:Y:S01]  /*2520*/  LDS.U16 R8, [R17+0x4] ;  /* 0x0000040011087984 */ /* 0x000e220000000400 */
[----:B------:R-:W-:Y:S02]  /*2530*/  ISETP.NE.AND P0, PT, R14, 0x3, PT ;  /* 0x000000030e00780c */ /* 0x000fe40003f05270 */
[----:B0-----:R-:W-:-:S05]  /*2540*/  SHF.L.U32 R8, R8, 0x10, RZ ;  /* 0x0000001008087819 */ /* 0x001fca00000006ff */
[----:B------:R-:W-:-:S06]  /*2550*/  FADD R5, R5, R8 ;  /* 0x0000000805057221 */ /* 0x000fcc0000000000 */
[----:B------:R-:W-:Y:S05]  /*2560*/  @!P0 BRA `(.L_x_21) ;  /* 0x0000000000448947 */ /* 0x000fea0003800000 */
        /* <DEDUP_REMOVED lines=10> */
[----:B------:R-:W-:Y:S01]  /*2610*/  ISETP.NE.AND P0, PT, R14, 0x6, PT ;  /* 0x000000060e00780c */ /* 0x000fe20003f05270 */
[----:B------:R-:W0:-:S12]  /*2620*/  LDS.U16 R8, [R17+0xa] ;  /* 0x00000a0011087984 */ /* 0x000e180000000400 */
[----:B------:R-:W1:Y:S01]  /*2630*/  @P0 LDS.U16 R10, [R17+0xc] ;  /* 0x00000c00110a0984 */ /* 0x000e620000000400 */
[----:B0-----:R-:W-:-:S04]  /*2640*/  IMAD.U32 R8, R8, 0x10000, RZ ;  /* 0x0001000008087824 */ /* 0x001fc800078e00ff */
[----:B------:R-:W-:Y:S01]  /*2650*/  FADD R5, R5, R8 ;  /* 0x0000000805057221 */ /* 0x000fe20000000000 */
[----:B-1----:R-:W-:-:S05]  /*2660*/  @P0 SHF.L.U32 R10, R10, 0x10, RZ ;  /* 0x000000100a0a0819 */ /* 0x002fca00000006ff */
[----:B------:R-:W-:-:S07]  /*2670*/  @P0 FADD R5, R5, R10 ;  /* 0x0000000a05050221 */ /* 0x000fce0000000000 */
.L_x_21:
[----:B------:R-:W-:Y:S01]  /*2680*/  UIADD3 UR4, UPT, UPT, UR4, 0x1, URZ ;  /* 0x0000000104047890 */ /* 0x000fe2000fffe0ff */
[----:B------:R-:W-:-:S04]  /*2690*/  FMUL R8, R16, R15 ;  /* 0x0000000f10087220 */ /* 0x000fc80000400000 */
[----:B------:R-:W-:Y:S01]  /*26a0*/  FMUL R5, R8, R5 ;  /* 0x0000000508057220 */ /* 0x000fe20000400000 */
[----:B------:R-:W-:-:S03]  /*26b0*/  ISETP.NE.AND P0, PT, R0, UR4, PT ;  /* 0x0000000400007c0c */ /* 0x000fc6000bf05270 */
[----:B------:R-:W-:-:S04]  /*26c0*/  FFMA R8, RZ, R16, -R5 ;  /* 0x00000010ff087223 */ /* 0x000fc80000000805 */
[----:B------:R-:W-:-:S06]  /*26d0*/  FADD R27, R8, R27 ;  /* 0x0000001b081b7221 */ /* 0x000fcc0000000000 */
[----:B------:R-:W-:Y:S05]  /*26e0*/  @!P0 BRA `(.L_x_8) ;  /* 0x0000001000588947 */ /* 0x000fea0003800000 */
[----:B------:R-:W-:Y:S05]  /*26f0*/  BRA `(.L_x_22) ;  /* 0xfffffffc00287947 */ /* 0x000fea000383ffff */
.L_x_20:
[C---:B------:R-:W-:Y:S01]  /*2700*/  ISETP.GE.U32.AND P1, PT, R0.reuse, 0x8, PT ;  /* 0x000000080000780c */ /* 0x040fe20003f26070 */
[----:B------:R-:W-:Y:S01]  /*2710*/  HFMA2 R6, -RZ, RZ, 0, 0 ;  /* 0x00000000ff067431 */ /* 0x000fe200000001ff */
[----:B------:R-:W-:Y:S01]  /*2720*/  LOP3.LUT R5, R0, 0x7, RZ, 0xc0, !PT ;  /* 0x0000000700057812 */ /* 0x000fe200078ec0ff */
[----:B------:R-:W-:-:S03]  /*2730*/  IMAD.MOV.U32 R27, RZ, RZ, RZ ;  /* 0x000000ffff1b7224 */ /* 0x000fc600078e00ff */
[----:B------:R-:W-:-:S07]  /*2740*/  ISETP.NE.AND P0, PT, R5, RZ, PT ;  /* 0x000000ff0500720c */ /* 0x000fce0003f05270 */
[----:B------:R-:W-:Y:S06]  /*2750*/  @!P1 BRA `(.L_x_23) ;  /* 0x0000000800249947 */ /* 0x000fec0003800000 */
[----:B------:R-:W0:Y:S01]  /*2760*/  LDC.64 R12, c[0x0][0x390] ;  /* 0x0000e400ff0c7b82 */ /* 0x000e220000000a00 */
[----:B------:R-:W-:Y:S01]  /*2770*/  LOP3.LUT R6, R0, 0x7ffffff8, RZ, 0xc0, !PT ;  /* 0x7ffffff800067812 */ /* 0x000fe200078ec0ff */
[----:B------:R-:W-:Y:S01]  /*2780*/  IMAD.MOV.U32 R27, RZ, RZ, RZ ;  /* 0x000000ffff1b7224 */ /* 0x000fe200078e00ff */
[----:B------:R-:W1:Y:S01]  /*2790*/  LDCU UR5, c[0x0][0x3ac] ;  /* 0x00007580ff0577ac */ /* 0x000e620008000800 */
[----:B------:R-:W2:Y:S01]  /*27a0*/  LDCU.64 UR6, c[0x0][0x398] ;  /* 0x00007300ff0677ac */ /* 0x000ea20008000a00 */
[----:B------:R-:W-:-:S05]  /*27b0*/  UMOV UR4, URZ ;  /* 0x000000ff00047c82 */ /* 0x000fca0008000000 */
.L_x_24:
[----:B------:R-:W-:-:S05]  /*27c0*/  IMAD R7, R4, UR4, R3 ;  /* 0x0000000404077c24 */ /* 0x000fca000f8e0203 */
[CC--:B------:R-:W-:Y:S02]  /*27d0*/  IADD3 R9, PT, PT, R4.reuse, R7.reuse, RZ ;  /* 0x0000000704097210 */ /* 0x0c0fe40007ffe0ff */
[----:B------:R-:W-:Y:S02]  /*27e0*/  SHF.R.S32.HI R8, RZ, 0x1f, R7 ;  /* 0x0000001fff087819 */ /* 0x000fe40000011407 */
[--C-:B------:R-:W-:Y:S01]  /*27f0*/  SHF.R.S32.HI R10, RZ, 0x1f, R9.reuse ;  /* 0x0000001fff0a7819 */ /* 0x100fe20000011409 */
[----:B------:R-:W-:Y:S01]  /*2800*/  IMAD.IADD R11, R4, 0x1, R9 ;  /* 0x00000001040b7824 */ /* 0x000fe200078e0209 */
[----:B------:R-:W-:Y:S02]  /*2810*/  LEA.HI R8, R8, R7, RZ, 0x4 ;  /* 0x0000000708087211 */ /* 0x000fe400078f20ff */
[----:B------:R-:W-:Y:S02]  /*2820*/  LEA.HI R10, R10, R9, RZ, 0x4 ;  /* 0x000000090a0a7211 */ /* 0x000fe400078f20ff */
[----:B------:R-:W-:-:S02]  /*2830*/  SHF.R.S32.HI R7, RZ, 0x4, R8 ;  /* 0x00000004ff077819 */ /* 0x000fc40000011408 */
[CC--:B------:R-:W-:Y:S02]  /*2840*/  IADD3 R9, PT, PT, R4.reuse, R11.reuse, RZ ;  /* 0x0000000b04097210 */ /* 0x0c0fe40007ffe0ff */
[----:B------:R-:W-:Y:S01]  /*2850*/  SHF.R.S32.HI R8, RZ, 0x1f, R11 ;  /* 0x0000001fff087819 */ /* 0x000fe2000001140b */
[----:B-1----:R-:W-:Y:S01]  /*2860*/  IMAD R14, R7, UR5, R2 ;  /* 0x00000005070e7c24 */ /* 0x002fe2000f8e0202 */
[--C-:B------:R-:W-:Y:S01]  /*2870*/  SHF.R.S32.HI R16, RZ, 0x1f, R9.reuse ;  /* 0x0000001fff107819 */ /* 0x100fe20000011409 */
[----:B------:R-:W-:Y:S01]  /*2880*/  IMAD.IADD R7, R4, 0x1, R9 ;  /* 0x0000000104077824 */ /* 0x000fe200078e0209 */
[----:B------:R-:W-:Y:S02]  /*2890*/  SHF.R.S32.HI R15, RZ, 0x4, R10 ;  /* 0x00000004ff0f7819 */ /* 0x000fe4000001140a */
[----:B------:R-:W-:Y:S02]  /*28a0*/  LEA.HI R8, R8, R11, RZ, 0x4 ;  /* 0x0000000b08087211 */ /* 0x000fe400078f20ff */
[----:B------:R-:W-:Y:S01]  /*28b0*/  LEA.HI R16, R16, R9, RZ, 0x4 ;  /* 0x0000000910107211 */ /* 0x000fe200078f20ff */
[----:B------:R-:W-:Y:S01]  /*28c0*/  IMAD R15, R15, UR5, R2 ;  /* 0x000000050f0f7c24 */ /* 0x000fe2000f8e0202 */
[----:B------:R-:W-:-:S02]  /*28d0*/  SHF.R.S32.HI R20, RZ, 0x1f, R7 ;  /* 0x0000001fff147819 */ /* 0x000fc40000011407 */
[-C--:B------:R-:W-:Y:S02]  /*28e0*/  IADD3 R9, PT, PT, R4, R7.reuse, RZ ;  /* 0x0000000704097210 */ /* 0x080fe40007ffe0ff */
[----:B--2---:R-:W-:Y:S02]  /*28f0*/  IADD3 R10, P1, PT, R14, UR6, RZ ;  /* 0x000000060e0a7c10 */ /* 0x004fe4000ff3e0ff */
[----:B------:R-:W-:Y:S02]  /*2900*/  SHF.R.S32.HI R23, RZ, 0x4, R8 ;  /* 0x00000004ff177819 */ /* 0x000fe40000011408 */
[----:B------:R-:W-:Y:S02]  /*2910*/  LEA.HI R20, R20, R7, RZ, 0x4 ;  /* 0x0000000714147211 */ /* 0x000fe400078f20ff */
[----:B------:R-:W-:Y:S01]  /*2920*/  SHF.R.S32.HI R22, RZ, 0x1f, R9 ;  /* 0x0000001fff167819 */ /* 0x000fe20000011409 */
[----:B------:R-:W-:Y:S01]  /*2930*/  IMAD R23, R23, UR5, R2 ;  /* 0x0000000517177c24 */ /* 0x000fe2000f8e0202 */
[----:B------:R-:W-:-:S02]  /*2940*/  LEA.HI.X.SX32 R11, R14, UR7, 0x1, P1 ;  /* 0x000000070e0b7c11 */ /* 0x000fc400088f0eff */
[C---:B------:R-:W-:Y:S02]  /*2950*/  IADD3 R18, P1, PT, R15.reuse, UR6, RZ ;  /* 0x000000060f127c10 */ /* 0x040fe4000ff3e0ff */
[----:B------:R-:W-:Y:S01]  /*2960*/  SHF.R.S32.HI R7, RZ, 0x4, R20 ;  /* 0x00000004ff077819 */ /* 0x000fe20000011414 */
[----:B------:R1:W2:Y:S01]  /*2970*/  LDG.E.U8 R8, desc[UR8][R10.64] ;  /* 0x000000080a087981 */ /* 0x0002a2000c1e1100 */
[----:B------:R-:W-:Y:S01]  /*2980*/  LEA.HI R22, R22, R9, RZ, 0x4 ;  /* 0x0000000916167211 */ /* 0x000fe200078f20ff */
[----:B------:R-:W-:Y:S01]  /*2990*/  IMAD.IADD R9, R4, 0x1, R9 ;  /* 0x0000000104097824 */ /* 0x000fe200078e0209 */
[----:B------:R-:W-:Y:S01]  /*29a0*/  LEA.HI.X.SX32 R19, R15, UR7, 0x1, P1 ;  /* 0x000000070f137c11 */ /* 0x000fe200088f0eff */
[----:B------:R-:W-:Y:S01]  /*29b0*/  IMAD R7, R7, UR5, R2 ;  /* 0x0000000507077c24 */ /* 0x000fe2000f8e0202 */
[----:B------:R-:W-:Y:S02]  /*29c0*/  SHF.R.S32.HI R29, RZ, 0x4, R16 ;  /* 0x00000004ff1d7819 */ /* 0x000fe40000011410 */
[----:B------:R-:W-:Y:S01]  /*29d0*/  IADD3 R16, P1, PT, R23, UR6, RZ ;  /* 0x0000000617107c10 */ /* 0x000fe2000ff3e0ff */
[----:B------:R3:W4:Y:S01]  /*29e0*/  LDG.E.U8 R28, desc[UR8][R18.64] ;  /* 0x00000008121c7981 */ /* 0x000722000c1e1100 */
[----:B------:R-:W-:Y:S01]  /*29f0*/  SHF.R.S32.HI R20, RZ, 0x1f, R9 ;  /* 0x0000001fff147819 */ /* 0x000fe20000011409 */
[----:B------:R-:W-:Y:S01]  /*2a00*/  IMAD R29, R29, UR5, R2 ;  /* 0x000000051d1d7c24 */ /* 0x000fe2000f8e0202 */
[----:B------:R-:W-:-:S02]  /*2a10*/  LEA.HI.X.SX32 R17, R23, UR7, 0x1, P1 ;  /* 0x0000000717117c11 */ /* 0x000fc400088f0eff */
[----:B------:R-:W-:Y:S02]  /*2a20*/  SHF.R.S32.HI R25, RZ, 0x4, R22 ;  /* 0x00000004ff197819 */ /* 0x000fe40000011416 */
[----:B-1----:R-:W-:Y:S01]  /*2a30*/  IADD3 R10, P2, PT, R7, UR6, RZ ;  /* 0x00000006070a7c10 */ /* 0x002fe2000ff5e0ff */
[----:B------:R0:W5:Y:S01]  /*2a40*/  LDG.E.U8 R26, desc[UR8][R16.64] ;  /* 0x00000008101a7981 */ /* 0x000162000c1e1100 */
[----:B------:R-:W-:Y:S01]  /*2a50*/  LEA.HI R21, R20, R9, RZ, 0x4 ;  /* 0x0000000914157211 */ /* 0x000fe200078f20ff */
[----:B------:R-:W-:Y:S01]  /*2a60*/  IMAD R25, R25, UR5, R2 ;  /* 0x0000000519197c24 */ /* 0x000fe2000f8e0202 */
[----:B------:R-:W-:Y:S02]  /*2a70*/  LEA.HI.X.SX32 R11, R7, UR7, 0x1, P2 ;  /* 0x00000007070b7c11 */ /* 0x000fe400090f0eff */
[C---:B---3--:R-:W-:Y:S02]  /*2a80*/  IADD3 R18, P1, PT, R29.reuse, UR6, RZ ;  /* 0x000000061d127c10 */ /* 0x048fe4000ff3e0ff */
[----:B------:R-:W-:Y:S01]  /*2a90*/  SHF.R.S32.HI R22, RZ, 0x4, R21 ;  /* 0x00000004ff167819 */ /* 0x000fe20000011415 */
[----:B------:R1:W3:Y:S01]  /*2aa0*/  LDG.E.U8 R10, desc[UR8][R10.64] ;  /* 0x000000080a0a7981 */ /* 0x0002e2000c1e1100 */
[----:B0-----:R-:W-:Y:S01]  /*2ab0*/  IMAD.WIDE R16, R14, 0x2, R12 ;  /* 0x000000020e107825 */ /* 0x001fe200078e020c */
[----:B------:R-:W-:-:S02]  /*2ac0*/  LEA.HI.X.SX32 R19, R29, UR7, 0x1, P1 ;  /* 0x000000071d137c11 */ /* 0x000fc400088f0eff */
[----:B------:R-:W-:Y:S01]  /*2ad0*/  IADD3 R20, P1, PT, R25, UR6, RZ ;  /* 0x0000000619147c10 */ /* 0x000fe2000ff3e0ff */
[----:B------:R-:W-:Y:S02]  /*2ae0*/  IMAD.WIDE R14, R15, 0x2, R12 ;  /* 0x000000020f0e7825 */ /* 0x000fe400078e020c */
[----:B------:R-:W3:Y:S02]  /*2af0*/  LDG.E.U16 R16, desc[UR8][R16.64] ;  /* 0x0000000810107981 */ /* 0x000ee4000c1e1500 */
[----:B-1----:R-:W-:Y:S01]  /*2b00*/  IMAD R11, R22, UR5, R2 ;  /* 0x00000005160b7c24 */ /* 0x002fe2000f8e0202 */
[----:B------:R-:W-:Y:S01]  /*2b10*/  LEA.HI.X.SX32 R21, R25, UR7, 0x1, P1 ;  /* 0x0000000719157c11 */ /* 0x000fe200088f0eff */
[----:B------:R-:W-:Y:S01]  /*2b20*/  IMAD.WIDE R22, R23, 0x2, R12 ;  /* 0x0000000217167825 */ /* 0x000fe200078e020c */
[----:B------:R0:W3:Y:S04]  /*2b30*/  LDG.E.U8 R24, desc[UR8][R18.64] ;  /* 0x0000000812187981 */ /* 0x0000e8000c1e1100 */
[----:B------:R-:W3:Y:S04]  /*2b40*/  LDG.E.U8 R20, desc[UR8][R20.64] ;  /* 0x0000000814147981 */ /* 0x000ee8000c1e1100 */
[----:B------:R1:W3:Y:S01]  /*2b50*/  LDG.E.U16 R17, desc[UR8][R14.64] ;  /* 0x000000080e117981 */ /* 0x0002e2000c1e1500 */
[----:B0-----:R-:W-:-:S03]  /*2b60*/  IADD3 R18, P1, PT, R11, UR6, RZ ;  /* 0x000000060b127c10 */ /* 0x001fc6000ff3e0ff */
[----:B------:R0:W3:Y:S01]  /*2b70*/  LDG.E.U16 R22, desc[UR8][R22.64] ;  /* 0x0000000816167981 */ /* 0x0000e2000c1e1500 */
[----:B------:R-:W-:Y:S01]  /*2b80*/  LEA.HI.X.SX32 R19, R11, UR7, 0x1, P1 ;  /* 0x000000070b137c11 */ /* 0x000fe200088f0eff */
[----:B-1----:R-:W-:Y:S01]  /*2b90*/  IMAD.WIDE R14, R29, 0x2, R12 ;  /* 0x000000021d0e7825 */ /* 0x002fe200078e020c */
[----:B------:R-:W-:-:S03]  /*2ba0*/  IADD3 R29, PT, PT, R4, R9, RZ ;  /* 0x00000009041d7210 */ /* 0x000fc60007ffe0ff */
[----:B------:R1:W3:Y:S01]  /*2bb0*/  LDG.E.U8 R21, desc[UR8][R18.64] ;  /* 0x0000000812157981 */ /* 0x0002e2000c1e1100 */
[----:B0-----:R-:W-:-:S03]  /*2bc0*/  SHF.R.S32.HI R23, RZ, 0x1f, R29 ;  /* 0x0000001fff177819 */ /* 0x001fc6000001141d */
[----:B------:R0:W3:Y:S01]  /*2bd0*/  LDG.E.U16 R9, desc[UR8][R14.64] ;  /* 0x000000080e097981 */ /* 0x0000e2000c1e1500 */
[----:B------:R-:W-:Y:S01]  /*2be0*/  LEA.HI R29, R23, R29, RZ, 0x4 ;  /* 0x0000001d171d7211 */ /* 0x000fe200078f20ff */
[----:B-1----:R-:W-:-:S03]  /*2bf0*/  IMAD.WIDE R18, R7, 0x2, R12 ;  /* 0x0000000207127825 */ /* 0x002fc600078e020c */
[----:B------:R-:W-:Y:S02]  /*2c00*/  SHF.R.S32.HI R29, RZ, 0x4, R29 ;  /* 0x00000004ff1d7819 */ /* 0x000fe4000001141d */
[----:B------:R1:W3:Y:S01]  /*2c10*/  LDG.E.U16 R7, desc[UR8][R18.64] ;  /* 0x0000000812077981 */ /* 0x0002e2000c1e1500 */
[----:B0-----:R-:W-:-:S05]  /*2c20*/  IMAD.WIDE R14, R25, 0x2, R12 ;  /* 0x00000002190e7825 */ /* 0x001fca00078e020c */
[----:B------:R0:W3:Y:S01]  /*2c30*/  LDG.E.U16 R25, desc[UR8][R14.64] ;  /* 0x000000080e197981 */ /* 0x0000e2000c1e1500 */
[----:B-1----:R-:W-:-:S04]  /*2c40*/  IMAD.WIDE R18, R11, 0x2, R12 ;  /* 0x000000020b127825 */ /* 0x002fc800078e020c */
[----:B------:R-:W-:Y:S01]  /*2c50*/  IMAD R11, R29, UR5, R2 ;  /* 0x000000051d0b7c24 */ /* 0x000fe2000f8e0202 */
[----:B------:R1:W3:Y:S04]  /*2c60*/  LDG.E.U16 R23, desc[UR8][R18.64] ;  /* 0x0000000812177981 */ /* 0x0002e8000c1e1500 */
[----:B0-----:R-:W-:-:S04]  /*2c70*/  IADD3 R14, P1, PT, R11, UR6, RZ ;  /* 0x000000060b0e7c10 */ /* 0x001fc8000ff3e0ff */
[C---:B------:R-:W-:Y:S01]  /*2c80*/  LEA.HI.X.SX32 R15, R11.reuse, UR7, 0x1, P1 ;  /* 0x000000070b0f7c11 */ /* 0x040fe200088f0eff */
[----:B-1----:R-:W-:-:S04]  /*2c90*/  IMAD.WIDE R18, R11, 0x2, R12 ;  /* 0x000000020b127825 */ /* 0x002fc800078e020c */
[----:B------:R-:W3:Y:S04]  /*2ca0*/  LDG.E.U8 R11, desc[UR8][R14.64] ;  /* 0x000000080e0b7981 */ /* 0x000ee8000c1e1100 */
[----:B------:R5:W3:Y:S01]  /*2cb0*/  LDG.E.U16 R29, desc[UR8][R18.64] ;  /* 0x00000008121d7981 */ /* 0x000ae2000c1e1500 */
[----:B------:R-:W-:-:S06]  /*2cc0*/  UIADD3 UR4, UPT, UPT, UR4, 0x8, URZ ;  /* 0x0000000804047890 */ /* 0x000fcc000fffe0ff */
[----:B------:R-:W-:Y:S02]  /*2cd0*/  ISETP.NE.AND P1, PT, R6, UR4, PT ;  /* 0x0000000406007c0c */ /* 0x000fe4000bf25270 */
[----:B--2---:R-:W-:Y:S02]  /*2ce0*/  I2FP.F32.U32 R8, R8 ;  /* 0x0000000800087245 */ /* 0x004fe40000201000 */
[----:B----4-:R-:W-:Y:S02]  /*2cf0*/  I2FP.F32.U32 R28, R28 ;  /* 0x0000001c001c7245 */ /* 0x010fe40000201000 */
[----:B-----5:R-:W-:Y:S01]  /*2d00*/  I2FP.F32.U32 R19, R26 ;  /* 0x0000001a00137245 */ /* 0x020fe20000201000 */
[----:B---3--:R-:W-:-:S05]  /*2d10*/  HADD2.F32 R16, -RZ, R16.H0_H0 ;  /* 0x20000010ff107230 */ /* 0x008fca0000004100 */
[----:B------:R-:W-:-:S04]  /*2d20*/  FMUL R8, R16, R8 ;  /* 0x0000000810087220 */ /* 0x000fc80000400000 */
[----:B------:R-:W-:Y:S01]  /*2d30*/  FMUL R8, RZ, R8 ;  /* 0x00000008ff087220 */ /* 0x000fe20000400000 */
[----:B------:R-:W-:-:S03]  /*2d40*/  HADD2.F32 R17, -RZ, R17.H0_H0 ;  /* 0x20000011ff117230 */ /* 0x000fc60000004100 */
[----:B------:R-:W-:Y:S01]  /*2d50*/  FFMA R16, RZ, R16, -R8 ;  /* 0x00000010ff107223 */ /* 0x000fe20000000808 */
[----:B------:R-:W-:Y:S02]  /*2d60*/  HADD2.F32 R22, -RZ, R22.H0_H0 ;  /* 0x20000016ff167230 */ /* 0x000fe40000004100 */
[----:B------:R-:W-:-:S04]  /*2d70*/  FMUL R28, R17, R28 ;  /* 0x0000001c111c7220 */ /* 0x000fc80000400000 */
[----:B------:R-:W-:Y:S01]  /*2d80*/  FMUL R8, RZ, R28 ;  /* 0x0000001cff087220 */ /* 0x000fe20000400000 */
[----:B------:R-:W-:Y:S01]  /*2d90*/  FMUL R19, R22, R19 ;  /* 0x0000001316137220 */ /* 0x000fe20000400000 */
[----:B------:R-:W-:Y:S02]  /*2da0*/  FADD R16, R16, R27 ;  /* 0x0000001b10107221 */ /* 0x000fe40000000000 */
[----:B------:R-:W-:Y:S01]  /*2db0*/  FFMA R17, RZ, R17, -R8 ;  /* 0x00000011ff117223 */ /* 0x000fe20000000808 */
[----:B------:R-:W-:Y:S01]  /*2dc0*/  HADD2.F32 R14, -RZ, R9.H0_H0 ;  /* 0x20000009ff0e7230 */ /* 0x000fe20000004100 */
[----:B------:R-:W-:Y:S02]  /*2dd0*/  I2FP.F32.U32 R9, R24 ;  /* 0x0000001800097245 */ /* 0x000fe40000201000 */
[----:B------:R-:W-:-:S03]  /*2de0*/  FADD R16, R16, R17 ;  /* 0x0000001110107221 */ /* 0x000fc60000000000 */
[----:B------:R-:W-:Y:S01]  /*2df0*/  FMUL R15, R14, R9 ;  /* 0x000000090e0f7220 */ /* 0x000fe20000400000 */
[----:B------:R-:W-:Y:S02]  /*2e00*/  HADD2.F32 R8, -RZ, R7.H0_H0 ;  /* 0x20000007ff087230 */ /* 0x000fe40000004100 */
[----:B------:R-:W-:Y:S01]  /*2e10*/  FMUL R7, RZ, R19 ;  /* 0x00000013ff077220 */ /* 0x000fe20000400000 */
[----:B------:R-:W-:-:S03]  /*2e20*/  I2FP.F32.U32 R19, R10 ;  /* 0x0000000a00137245 */ /* 0x000fc60000201000 */
[----:B------:R-:W-:Y:S01]  /*2e30*/  FFMA R9, RZ, R22, -R7 ;  /* 0x00000016ff097223 */ /* 0x000fe20000000807 */
[----:B------:R-:W-:Y:S01]  /*2e40*/  FMUL R7, RZ, R15 ;  /* 0x0000000fff077220 */ /* 0x000fe20000400000 */
[----:B------:R-:W-:Y:S02]  /*2e50*/  HADD2.F32 R10, -RZ, R25.H0_H0 ;  /* 0x20000019ff0a7230 */ /* 0x000fe40000004100 */
[----:B------:R-:W-:Y:S01]  /*2e60*/  FMUL R19, R8, R19 ;  /* 0x0000001308137220 */ /* 0x000fe20000400000 */
[----:B------:R-:W-:Y:S01]  /*2e70*/  I2FP.F32.U32 R15, R20 ;  /* 0x00000014000f7245 */ /* 0x000fe20000201000 */
[----:B------:R-:W-:Y:S01]  /*2e80*/  FADD R9, R16, R9 ;  /* 0x0000000910097221 */ /* 0x000fe20000000000 */
[----:B------:R-:W-:Y:S01]  /*2e90*/  FFMA R16, RZ, R14, -R7 ;  /* 0x0000000eff107223 */ /* 0x000fe20000000807 */
[----:B------:R-:W-:Y:S01]  /*2ea0*/  FMUL R7, RZ, R19 ;  /* 0x00000013ff077220 */ /* 0x000fe20000400000 */
[----:B------:R-:W-:Y:S01]  /*2eb0*/  I2FP.F32.U32 R21, R21 ;  /* 0x0000001500157245 */ /* 0x000fe20000201000 */
[----:B------:R-:W-:Y:S01]  /*2ec0*/  FMUL R15, R10, R15 ;  /* 0x0000000f0a0f7220 */ /* 0x000fe20000400000 */
[----:B------:R-:W-:-:S02]  /*2ed0*/  HADD2.F32 R14, -RZ, R23.H0_H0 ;  /* 0x20000017ff0e7230 */ /* 0x000fc40000004100 */
[----:B------:R-:W-:Y:S01]  /*2ee0*/  FADD R9, R9, R16 ;  /* 0x0000001009097221 */ /* 0x000fe20000000000 */
[----:B------:R-:W-:Y:S01]  /*2ef0*/  FFMA R8, RZ, R8, -R7 ;  /* 0x00000008ff087223 */ /* 0x000fe20000000807 */
[----:B------:R-:W-:Y:S01]  /*2f00*/  FMUL R7, RZ, R15 ;  /* 0x0000000fff077220 */ /* 0x000fe20000400000 */
[----:B------:R-:W-:Y:S02]  /*2f10*/  FMUL R21, R14, R21 ;  /* 0x000000150e157220 */ /* 0x000fe40000400000 */
[----:B------:R-:W-:Y:S01]  /*2f20*/  FADD R8, R9, R8 ;  /* 0x0000000809087221 */ /* 0x000fe20000000000 */
[----:B------:R-:W-:Y:S01]  /*2f30*/  FFMA R9, RZ, R10, -R7 ;  /* 0x0000000aff097223 */ /* 0x000fe20000000807 */
[----:B------:R-:W-:Y:S01]  /*2f40*/  FMUL R7, RZ, R21 ;  /* 0x00000015ff077220 */ /* 0x000fe20000400000 */
[----:B------:R-:W-:Y:S01]  /*2f50*/  I2FP.F32.U32 R11, R11 ;  /* 0x0000000b000b7245 */ /* 0x000fe20000201000 */
[----:B------:R-:W-:Y:S02]  /*2f60*/  HADD2.F32 R16, -RZ, R29.H0_H0 ;  /* 0x2000001dff107230 */ /* 0x000fe40000004100 */
[----:B------:R-:W-:Y:S01]  /*2f70*/  FADD R8, R8, R9 ;  /* 0x0000000908087221 */ /* 0x000fe20000000000 */
[----:B------:R-:W-:-:S02]  /*2f80*/  FFMA R9, RZ, R14, -R7 ;  /* 0x0000000eff097223 */ /* 0x000fc40000000807 */
[----:B------:R-:W-:-:S04]  /*2f90*/  FMUL R11, R16, R11 ;  /* 0x0000000b100b7220 */ /* 0x000fc80000400000 */
[----:B------:R-:W-:Y:S01]  /*2fa0*/  FMUL R7, RZ, R11 ;  /* 0x0000000bff077220 */ /* 0x000fe20000400000 */
[----:B------:R-:W-:-:S03]  /*2fb0*/  FADD R8, R8, R9 ;  /* 0x0000000908087221 */ /* 0x000fc60000000000 */
[----:B------:R-:W-:-:S04]  /*2fc0*/  FFMA R7, RZ, R16, -R7 ;  /* 0x00000010ff077223 */ /* 0x000fc80000000807 */
[----:B------:R-:W-:Y:S01]  /*2fd0*/  FADD R27, R8, R7 ;  /* 0x00000007081b7221 */ /* 0x000fe20000000000 */
[----:B------:R-:W-:Y:S06]  /*2fe0*/  @P1 BRA `(.L_x_24) ;  /* 0xfffffff400f41947 */ /* 0x000fec000383ffff */
.L_x_23:
[----:B------:R-:W-:Y:S05]  /*2ff0*/  @!P0 BRA `(.L_x_8) ;  /* 0x0000000800148947 */ /* 0x000fea0003800000 */
[----:B------:R-:W-:Y:S02]  /*3000*/  ISETP.GE.U32.AND P1, PT, R5, 0x4, PT ;  /* 0x000000040500780c */ /* 0x000fe40003f26070 */
[----:B------:R-:W-:-:S04]  /*3010*/  LOP3.LUT R7, R0, 0x3, RZ, 0xc0, !PT ;  /* 0x0000000300077812 */ /* 0x000fc800078ec0ff */
[----:B------:R-:W-:-:S07]  /*3020*/  ISETP.NE.AND P0, PT, R7, RZ, PT ;  /* 0x000000ff0700720c */ /* 0x000fce0003f05270 */
[----:B------:R-:W-:Y:S06]  /*3030*/  @!P1 BRA `(.L_x_25) ;  /* 0x0000000400109947 */ /* 0x000fec0003800000 */
[----:B------:R-:W0:Y:S01]  /*3040*/  LDCU UR4, c[0x0][0x3ac] ;  /* 0x00007580ff0477ac */ /* 0x000e220008000800 */
[C---:B------:R-:W-:Y:S01]  /*3050*/  IMAD R5, R4.reuse, R6, R3 ;  /* 0x0000000604057224 */ /* 0x040fe200078e0203 */
[----:B------:R-:W1:Y:S01]  /*3060*/  LDC.64 R8, c[0x0][0x390] ;  /* 0x0000e400ff087b82 */ /* 0x000e620000000a00 */
[----:B------:R-:W2:Y:S02]  /*3070*/  LDCU.64 UR6, c[0x0][0x398] ;  /* 0x00007300ff0677ac */ /* 0x000ea40008000a00 */
[--C-:B------:R-:W-:Y:S01]  /*3080*/  IMAD.IADD R11, R4, 0x1, R5.reuse ;  /* 0x00000001040b7824 */ /* 0x100fe200078e0205 */
[----:B------:R-:W-:-:S04]  /*3090*/  SHF.R.S32.HI R10, RZ, 0x1f, R5 ;  /* 0x0000001fff0a7819 */ /* 0x000fc80000011405 */
[----:B------:R-:W-:Y:S02]  /*30a0*/  LEA.HI R10, R10, R5, RZ, 0x4 ;  /* 0x000000050a0a7211 */ /* 0x000fe400078f20ff */
[----:B------:R-:W-:Y:S02]  /*30b0*/  SHF.R.S32.HI R12, RZ, 0x1f, R11 ;  /* 0x0000001fff0c7819 */ /* 0x000fe4000001140b */
[-C--:B------:R-:W-:Y:S02]  /*30c0*/  IADD3 R13, PT, PT, R4, R11.reuse, RZ ;  /* 0x0000000b040d7210 */ /* 0x080fe40007ffe0ff */
[----:B------:R-:W-:Y:S02]  /*30d0*/  SHF.R.S32.HI R5, RZ, 0x4, R10 ;  /* 0x00000004ff057819 */ /* 0x000fe4000001140a */
[----:B------:R-:W-:Y:S01]  /*30e0*/  LEA.HI R12, R12, R11, RZ, 0x4 ;  /* 0x0000000b0c0c7211 */ /* 0x000fe200078f20ff */
[--C-:B------:R-:W-:Y:S01]  /*30f0*/  IMAD.IADD R14, R4, 0x1, R13.reuse ;  /* 0x00000001040e7824 */ /* 0x100fe200078e020d */
[----:B------:R-:W-:Y:S01]  /*3100*/  SHF.R.S32.HI R10, RZ, 0x1f, R13 ;  /* 0x0000001fff0a7819 */ /* 0x000fe2000001140d */
[----:B0-----:R-:W-:Y:S01]  /*3110*/  IMAD R5, R5, UR4, R2 ;  /* 0x0000000405057c24 */ /* 0x001fe2000f8e0202 */
[----:B------:R-:W-:-:S02]  /*3120*/  SHF.R.S32.HI R11, RZ, 0x4, R12 ;  /* 0x00000004ff0b7819 */ /* 0x000fc4000001140c */
[----:B------:R-:W-:Y:S02]  /*3130*/  LEA.HI R10, R10, R13, RZ, 0x4 ;  /* 0x0000000d0a0a7211 */ /* 0x000fe400078f20ff */
[----:B------:R-:W-:Y:S01]  /*3140*/  SHF.R.S32.HI R15, RZ, 0x1f, R14 ;  /* 0x0000001fff0f7819 */ /* 0x000fe2000001140e */
[----:B------:R-:W-:Y:S01]  /*3150*/  IMAD R11, R11, UR4, R2 ;  /* 0x000000040b0b7c24 */ /* 0x000fe2000f8e0202 */
[C---:B--2---:R-:W-:Y:S01]  /*3160*/  IADD3 R16, P1, PT, R5.reuse, UR6, RZ ;  /* 0x0000000605107c10 */ /* 0x044fe2000ff3e0ff */
[----:B-1----:R-:W-:Y:S01]  /*3170*/  IMAD.WIDE R18, R5, 0x2, R8 ;  /* 0x0000000205127825 */ /* 0x002fe200078e0208 */
[----:B------:R-:W-:Y:S02]  /*3180*/  SHF.R.S32.HI R13, RZ, 0x4, R10 ;  /* 0x00000004ff0d7819 */ /* 0x000fe4000001140a */
[----:B------:R-:W-:Y:S02]  /*3190*/  LEA.HI R15, R15, R14, RZ, 0x4 ;  /* 0x0000000e0f0f7211 */ /* 0x000fe400078f20ff */
[----:B------:R-:W-:Y:S01]  /*31a0*/  LEA.HI.X.SX32 R17, R5, UR7, 0x1, P1 ;  /* 0x0000000705117c11 */ /* 0x000fe200088f0eff */
[----:B------:R-:W-:Y:S01]  /*31b0*/  IMAD R13, R13, UR4, R2 ;  /* 0x000000040d0d7c24 */ /* 0x000fe2000f8e0202 */
[C---:B------:R-:W-:Y:S01]  /*31c0*/  IADD3 R10, P1, PT, R11.reuse, UR6, RZ ;  /* 0x000000060b0a7c10 */ /* 0x040fe2000ff3e0ff */
[C---:B------:R-:W-:Y:S01]  /*31d0*/  IMAD.WIDE R20, R11.reuse, 0x2, R8 ;  /* 0x000000020b147825 */ /* 0x040fe200078e0208 */
[----:B------:R-:W-:Y:S01]  /*31e0*/  SHF.R.S32.HI R23, RZ, 0x4, R15 ;  /* 0x00000004ff177819 */ /* 0x000fe2000001140f */
[----:B------:R0:W2:Y:S01]  /*31f0*/  LDG.E.U8 R5, desc[UR8][R16.64] ;  /* 0x0000000810057981 */ /* 0x0000a2000c1e1100 */
[----:B------:R-:W-:-:S02]  /*3200*/  LEA.HI.X.SX32 R11, R11, UR7, 0x1, P1 ;  /* 0x000000070b0b7c11 */ /* 0x000fc400088f0eff */
[----:B------:R-:W-:Y:S01]  /*3210*/  IADD3 R12, P1, PT, R13, UR6, RZ ;  /* 0x000000060d0c7c10 */ /* 0x000fe2000ff3e0ff */
[----:B------:R-:W3:Y:S01]  /*3220*/  LDG.E.U16 R18, desc[UR8][R18.64] ;  /* 0x0000000812127981 */ /* 0x000ee2000c1e1500 */
[----:B------:R-:W-:Y:S02]  /*3230*/  IMAD R23, R23, UR4, R2 ;  /* 0x0000000417177c24 */ /* 0x000fe4000f8e0202 */
[C-C-:B------:R-:W-:Y:S01]  /*3240*/  IMAD.WIDE R14, R13.reuse, 0x2, R8.reuse ;  /* 0x000000020d0e7825 */ /* 0x140fe200078e0208 */
[----:B------:R-:W4:Y:S01]  /*3250*/  LDG.E.U16 R20, desc[UR8][R20.64] ;  /* 0x0000000814147981 */ /* 0x000f22000c1e1500 */
[----:B------:R-:W-:Y:S02]  /*3260*/  LEA.HI.X.SX32 R13, R13, UR7, 0x1, P1 ;  /* 0x000000070d0d7c11 */ /* 0x000fe400088f0eff */
[C---:B0-----:R-:W-:Y:S01]  /*3270*/  IADD3 R16, P1, PT, R23.reuse, UR6, RZ ;  /* 0x0000000617107c10 */ /* 0x041fe2000ff3e0ff */
[----:B------:R-:W5:Y:S01]  /*3280*/  LDG.E.U8 R10, desc[UR8][R10.64] ;  /* 0x000000080a0a7981 */ /* 0x000f62000c1e1100 */
[----:B------:R-:W-:-:S02]  /*3290*/  IMAD.WIDE R8, R23, 0x2, R8 ;  /* 0x0000000217087825 */ /* 0x000fc400078e0208 */
[----:B------:R-:W-:Y:S01]  /*32a0*/  LEA.HI.X.SX32 R17, R23, UR7, 0x1, P1 ;  /* 0x0000000717117c11 */ /* 0x000fe200088f0eff */
[----:B------:R-:W5:Y:S04]  /*32b0*/  LDG.E.U16 R14, desc[UR8][R14.64] ;  /* 0x000000080e0e7981 */ /* 0x000f68000c1e1500 */
[----:B------:R-:W5:Y:S04]  /*32c0*/  LDG.E.U8 R12, desc[UR8][R12.64] ;  /* 0x000000080c0c7981 */ /* 0x000f68000c1e1100 */
[----:B------:R-:W5:Y:S04]  /*32d0*/  LDG.E.U16 R8, desc[UR8][R8.64] ;  /* 0x0000000808087981 */ /* 0x000f68000c1e1500 */
[----:B------:R-:W5:Y:S01]  /*32e0*/  LDG.E.U8 R16, desc[UR8][R16.64] ;  /* 0x0000000810107981 */ /* 0x000f62000c1e1100 */
[----:B------:R-:W-:-:S02]  /*32f0*/  IADD3 R6, PT, PT, R6, 0x4, RZ ;  /* 0x0000000406067810 */ /* 0x000fc40007ffe0ff */
[----:B--2---:R-:W-:Y:S01]  /*3300*/  I2FP.F32.U32 R5, R5 ;  /* 0x0000000500057245 */ /* 0x004fe20000201000 */
[----:B---3--:R-:W-:Y:S02]  /*3310*/  HADD2.F32 R18, -RZ, R18.H0_H0 ;  /* 0x20000012ff127230 */ /* 0x008fe40000004100 */
[----:B----4-:R-:W-:-:S03]  /*3320*/  HADD2.F32 R20, -RZ, R20.H0_H0 ;  /* 0x20000014ff147230 */ /* 0x010fc60000004100 */
[----:B------:R-:W-:Y:S01]  /*3330*/  FMUL R5, R18, R5 ;  /* 0x0000000512057220 */ /* 0x000fe20000400000 */
[----:B-----5:R-:W-:-:S03]  /*3340*/  I2FP.F32.U32 R11, R10 ;  /* 0x0000000a000b7245 */ /* 0x020fc60000201000 */
[----:B------:R-:W-:Y:S01]  /*3350*/  FMUL R5, RZ, R5 ;  /* 0x00000005ff057220 */ /* 0x000fe20000400000 */
[----:B------:R-:W-:Y:S02]  /*3360*/  HADD2.F32 R14, -RZ, R14.H0_H0 ;  /* 0x2000000eff0e7230 */ /* 0x000fe40000004100 */
[----:B------:R-:W-:Y:S01]  /*3370*/  FMUL R11, R20, R11 ;  /* 0x0000000b140b7220 */ /* 0x000fe20000400000 */
[----:B------:R-:W-:Y:S01]  /*3380*/  FFMA R18, RZ, R18, -R5 ;  /* 0x00000012ff127223 */ /* 0x000fe20000000805 */
[----:B------:R-:W-:Y:S02]  /*3390*/  I2FP.F32.U32 R13, R12 ;  /* 0x0000000c000d7245 */ /* 0x000fe40000201000 */
[----:B------:R-:W-:Y:S01]  /*33a0*/  FMUL R5, RZ, R11 ;  /* 0x0000000bff057220 */ /* 0x000fe20000400000 */
[----:B------:R-:W-:Y:S01]  /*33b0*/  FADD R18, R27, R18 ;  /* 0x000000121b127221 */ /* 0x000fe20000000000 */
[----:B------:R-:W-:Y:S02]  /*33c0*/  HADD2.F32 R8, -RZ, R8.H0_H0 ;  /* 0x20000008ff087230 */ /* 0x000fe40000004100 */
[----:B------:R-:W-:Y:S01]  /*33d0*/  FMUL R13, R14, R13 ;  /* 0x0000000d0e0d7220 */ /* 0x000fe20000400000 */
[----:B------:R-:W-:Y:S01]  /*33e0*/  FFMA R9, RZ, R20, -R5 ;  /* 0x00000014ff097223 */ /* 0x000fe20000000805 */
[----:B------:R-:W-:-:S02]  /*33f0*/  I2FP.F32.U32 R11, R16 ;  /* 0x00000010000b7245 */ /* 0x000fc40000201000 */
[----:B------:R-:W-:Y:S01]  /*3400*/  FMUL R5, RZ, R13 ;  /* 0x0000000dff057220 */ /* 0x000fe20000400000 */
[----:B------:R-:W-:Y:S02]  /*3410*/  FADD R9, R18, R9 ;  /* 0x0000000912097221 */ /* 0x000fe40000000000 */
[----:B------:R-:W-:Y:S01]  /*3420*/  FMUL R11, R8, R11 ;  /* 0x0000000b080b7220 */ /* 0x000fe20000400000 */
[----:B------:R-:W-:-:S03]  /*3430*/  FFMA R14, RZ, R14, -R5 ;  /* 0x0000000eff0e7223 */ /* 0x000fc60000000805 */
[----:B------:R-:W-:Y:S01]  /*3440*/  FMUL R11, RZ, R11 ;  /* 0x0000000bff0b7220 */ /* 0x000fe20000400000 */
[----:B------:R-:W-:-:S03]  /*3450*/  FADD R9, R9, R14 ;  /* 0x0000000e09097221 */ /* 0x000fc60000000000 */
[----:B------:R-:W-:-:S04]  /*3460*/  FFMA R8, RZ, R8, -R11 ;  /* 0x00000008ff087223 */ /* 0x000fc8000000080b */
[----:B------:R-:W-:-:S07]  /*3470*/  FADD R27, R9, R8 ;  /* 0x00000008091b7221 */ /* 0x000fce0000000000 */
.L_x_25:
[----:B------:R-:W-:Y:S05]  /*3480*/  @!P0 BRA `(.L_x_8) ;  /* 0x0000000000f08947 */ /* 0x000fea0003800000 */
[----:B------:R-:W-:Y:S02]  /*3490*/  ISETP.NE.AND P1, PT, R7, 0x1, PT ;  /* 0x000000010700780c */ /* 0x000fe40003f25270 */
[----:B------:R-:W-:-:S04]  /*34a0*/  LOP3.LUT R0, R0, 0x1, RZ, 0xc0, !PT ;  /* 0x0000000100007812 */ /* 0x000fc800078ec0ff */
[----:B------:R-:W-:-:S07]  /*34b0*/  ISETP.NE.U32.AND P0, PT, R0, 0x1, PT ;  /* 0x000000010000780c */ /* 0x000fce0003f05070 */
        /* <DEDUP_REMOVED lines=9> */
[----:B------:R-:W-:Y:S02]  /*3550*/  SHF.R.S32.HI R5, RZ, 0x4, R0 ;  /* 0x00000004ff057819 */ /* 0x000fe40000011400 */
[----:B------:R-:W-:-:S03]  /*3560*/  LEA.HI R10, R10, R7, RZ, 0x4 ;  /* 0x000000070a0a7211 */ /* 0x000fc600078f20ff */
[----:B0-----:R-:W-:Y:S01]  /*3570*/  IMAD R5, R5, UR4, R2 ;  /* 0x0000000405057c24 */ /* 0x001fe2000f8e0202 */
[----:B------:R-:W-:-:S04]  /*3580*/  SHF.R.S32.HI R7, RZ, 0x4, R10 ;  /* 0x00000004ff077819 */ /* 0x000fc8000001140a */
[----:B--2---:R-:W-:Y:S01]  /*3590*/  IADD3 R12, P1, PT, R5, UR6, RZ ;  /* 0x00000006050c7c10 */ /* 0x004fe2000ff3e0ff */
[----:B------:R-:W-:Y:S02]  /*35a0*/  IMAD R7, R7, UR4, R2 ;  /* 0x0000000407077c24 */ /* 0x000fe4000f8e0202 */
[C-C-:B-1----:R-:W-:Y:S01]  /*35b0*/  IMAD.WIDE R10, R5.reuse, 0x2, R8.reuse ;  /* 0x00000002050a7825 */ /* 0x142fe200078e0208 */
[----:B------:R-:W-:Y:S02]  /*35c0*/  LEA.HI.X.SX32 R13, R5, UR7, 0x1, P1 ;  /* 0x00000007050d7c11 */ /* 0x000fe400088f0eff */
[C---:B------:R-:W-:Y:S01]  /*35d0*/  IADD3 R14, P1, PT, R7.reuse, UR6, RZ ;  /* 0x00000006070e7c10 */ /* 0x040fe2000ff3e0ff */
[C---:B------:R-:W-:Y:S02]  /*35e0*/  IMAD.WIDE R8, R7.reuse, 0x2, R8 ;  /* 0x0000000207087825 */ /* 0x040fe400078e0208 */
[----:B------:R-:W2:Y:S01]  /*35f0*/  LDG.E.U16 R10, desc[UR8][R10.64] ;  /* 0x000000080a0a7981 */ /* 0x000ea2000c1e1500 */
[----:B------:R-:W-:-:S03]  /*3600*/  LEA.HI.X.SX32 R15, R7, UR7, 0x1, P1 ;  /* 0x00000007070f7c11 */ /* 0x000fc600088f0eff */
[----:B------:R-:W3:Y:S04]  /*3610*/  LDG.E.U8 R12, desc[UR8][R12.64] ;  /* 0x000000080c0c7981 */ /* 0x000ee8000c1e1100 */
[----:B------:R-:W4:Y:S04]  /*3620*/  LDG.E.U16 R8, desc[UR8][R8.64] ;  /* 0x0000000808087981 */ /* 0x000f28000c1e1500 */
[----:B------:R-:W5:Y:S01]  /*3630*/  LDG.E.U8 R14, desc[UR8][R14.64] ;  /* 0x000000080e0e7981 */ /* 0x000f62000c1e1100 */
[----:B------:R-:W-:Y:S01]  /*3640*/  IADD3 R6, PT, PT, R6, 0x2, RZ ;  /* 0x0000000206067810 */ /* 0x000fe20007ffe0ff */
[----:B--2---:R-:W-:Y:S01]  /*3650*/  HADD2.F32 R5, -RZ, R10.H0_H0 ;  /* 0x2000000aff057230 */ /* 0x004fe20000004100 */
[----:B---3--:R-:W-:Y:S01]  /*3660*/  I2FP.F32.U32 R0, R12 ;  /* 0x0000000c00007245 */ /* 0x008fe20000201000 */
[----:B----4-:R-:W-:-:S04]  /*3670*/  HADD2.F32 R7, -RZ, R8.H0_H0 ;  /* 0x20000008ff077230 */ /* 0x010fc80000004100 */
[----:B------:R-:W-:Y:S01]  /*3680*/  FMUL R0, R5, R0 ;  /* 0x0000000005007220 */ /* 0x000fe20000400000 */
[----:B-----5:R-:W-:-:S03]  /*3690*/  I2FP.F32.U32 R10, R14 ;  /* 0x0000000e000a7245 */ /* 0x020fc60000201000 */
[----:B------:R-:W-:Y:S02]  /*36a0*/  FMUL R0, RZ, R0 ;  /* 0x00000000ff007220 */ /* 0x000fe40000400000 */
[----:B------:R-:W-:Y:S02]  /*36b0*/  FMUL R10, R7, R10 ;  /* 0x0000000a070a7220 */ /* 0x000fe40000400000 */
[----:B------:R-:W-:Y:S02]  /*36c0*/  FFMA R0, RZ, R5, -R0 ;  /* 0x00000005ff007223 */ /* 0x000fe40000000800 */
[----:B------:R-:W-:Y:S02]  /*36d0*/  FMUL R10, RZ, R10 ;  /* 0x0000000aff0a7220 */ /* 0x000fe40000400000 */
[----:B------:R-:W-:Y:S02]  /*36e0*/  FADD R0, R27, R0 ;  /* 0x000000001b007221 */ /* 0x000fe40000000000 */
[----:B------:R-:W-:-:S04]  /*36f0*/  FFMA R7, RZ, R7, -R10 ;  /* 0x00000007ff077223 */ /* 0x000fc8000000080a */
[----:B------:R-:W-:-:S07]  /*3700*/  FADD R27, R0, R7 ;  /* 0x00000007001b7221 */ /* 0x000fce0000000000 */
.L_x_26:
[----:B------:R-:W-:Y:S05]  /*3710*/  @P0 BRA `(.L_x_8) ;  /* 0x00000000004c0947 */ /* 0x000fea0003800000 */
[----:B------:R-:W-:Y:S01]  /*3720*/  IMAD R3, R4, R6, R3 ;  /* 0x0000000604037224 */ /* 0x000fe200078e0203 */
[----:B------:R-:W0:Y:S01]  /*3730*/  LDCU UR4, c[0x0][0x3ac] ;  /* 0x00007580ff0477ac */ /* 0x000e220008000800 */
[----:B------:R-:W1:Y:S01]  /*3740*/  LDC.64 R4, c[0x0][0x390] ;  /* 0x0000e400ff047b82 */ /* 0x000e620000000a00 */
[----:B------:R-:W2:Y:S02]  /*3750*/  LDCU.64 UR6, c[0x0][0x398] ;  /* 0x00007300ff0677ac */ /* 0x000ea40008000a00 */
[----:B------:R-:W-:-:S04]  /*3760*/  SHF.R.S32.HI R0, RZ, 0x1f, R3 ;  /* 0x0000001fff007819 */ /* 0x000fc80000011403 */
[----:B------:R-:W-:-:S04]  /*3770*/  LEA.HI R0, R0, R3, RZ, 0x4 ;  /* 0x0000000300007211 */ /* 0x000fc800078f20ff */
[----:B------:R-:W-:-:S05]  /*3780*/  SHF.R.S32.HI R3, RZ, 0x4, R0 ;  /* 0x00000004ff037819 */ /* 0x000fca0000011400 */
[----:B0-----:R-:W-:-:S05]  /*3790*/  IMAD R3, R3, UR4, R2 ;  /* 0x0000000403037c24 */ /* 0x001fca000f8e0202 */
[C---:B--2---:R-:W-:Y:S01]  /*37a0*/  IADD3 R6, P0, PT, R3.reuse, UR6, RZ ;  /* 0x0000000603067c10 */ /* 0x044fe2000ff1e0ff */
[----:B-1----:R-:W-:-:S03]  /*37b0*/  IMAD.WIDE R4, R3, 0x2, R4 ;  /* 0x0000000203047825 */ /* 0x002fc600078e0204 */
[----:B------:R-:W-:-:S03]  /*37c0*/  LEA.HI.X.SX32 R7, R3, UR7, 0x1, P0 ;  /* 0x0000000703077c11 */ /* 0x000fc600080f0eff */
[----:B------:R-:W2:Y:S04]  /*37d0*/  LDG.E.U16 R4, desc[UR8][R4.64] ;  /* 0x0000000804047981 */ /* 0x000ea8000c1e1500 */
[----:B------:R-:W3:Y:S01]  /*37e0*/  LDG.E.U8 R6, desc[UR8][R6.64] ;  /* 0x0000000806067981 */ /* 0x000ee2000c1e1100 */
[----:B--2---:R-:W-:Y:S01]  /*37f0*/  HADD2.F32 R3, -RZ, R4.H0_H0 ;  /* 0x20000004ff037230 */ /* 0x004fe20000004100 */
[----:B---3--:R-:W-:-:S05]  /*3800*/  I2FP.F32.U32 R0, R6 ;  /* 0x0000000600007245 */ /* 0x008fca0000201000 */
[----:B------:R-:W-:-:S04]  /*3810*/  FMUL R0, R3, R0 ;  /* 0x0000000003007220 */ /* 0x000fc80000400000 */
[----:B------:R-:W-:-:S04]  /*3820*/  FMUL R0, RZ, R0 ;  /* 0x00000000ff007220 */ /* 0x000fc80000400000 */
[----:B------:R-:W-:-:S04]  /*3830*/  FFMA R0, RZ, R3, -R0 ;  /* 0x00000003ff007223 */ /* 0x000fc80000000800 */
[----:B------:R-:W-:-:S07]  /*3840*/  FADD R27, R27, R0 ;  /* 0x000000001b1b7221 */ /* 0x000fce0000000000 */
.L_x_8:
[----:B------:R-:W1:Y:S08]  /*3850*/  LDC R3, c[0x0][0x3ac] ;  /* 0x0000eb00ff037b82 */ /* 0x000e700000000800 */
[----:B0-----:R-:W0:Y:S01]  /*3860*/  LDC.64 R4, c[0x0][0x3a0] ;  /* 0x0000e800ff047b82 */ /* 0x001e220000000a00 */
[----:B-1----:R-:W-:-:S04]  /*3870*/  IMAD R3, R3, UR10, R2 ;  /* 0x0000000a03037c24 */ /* 0x002fc8000f8e0202 */
[----:B0-----:R-:W-:-:S05]  /*3880*/  IMAD.WIDE.U32 R2, R3, 0x4, R4 ;  /* 0x0000000403027825 */ /* 0x001fca00078e0004 */
[----:B------:R-:W-:Y:S01]  /*3890*/  REDG.E.ADD.F32.FTZ.RN.STRONG.GPU desc[UR8][R2.64], R27 ;  /* 0x0000001b020079a6 */ /* 0x000fe2000c12f308 */
[----:B------:R-:W-:Y:S05]  /*38a0*/  EXIT ;  /* 0x000000000000794d */ /* 0x000fea0003800000 */
.L_x_27:
        /* <DEDUP_REMOVED lines=13> */
.L_x_52:


//--------------------- .text._Z16matmul_q4_kernelI13__nv_bfloat16EvPKS0_PKjPKT_PKhPfiii --------------------------
	.section	.text._Z16matmul_q4_kernelI13__nv_bfloat16EvPKS0_PKjPKT_PKhPfiii,"ax",@progbits
	.align	128
        .global         _Z16matmul_q4_kernelI13__nv_bfloat16EvPKS0_PKjPKT_PKhPfiii
        .type           _Z16matmul_q4_kernelI13__nv_bfloat16EvPKS0_PKjPKT_PKhPfiii,@function
        .size           _Z16matmul_q4_kernelI13__nv_bfloat16EvPKS0_PKjPKT_PKhPfiii,(.L_x_53 - _Z16matmul_q4_kernelI13__nv_bfloat16EvPKS0_PKjPKT_PKhPfiii)
        .other          _Z16matmul_q4_kernelI13__nv_bfloat16EvPKS0_PKjPKT_PKhPfiii,@"STO_CUDA_ENTRY STV_DEFAULT"
_Z16matmul_q4_kernelI13__nv_bfloat16EvPKS0_PKjPKT_PKhPfiii:
.text._Z16matmul_q4_kernelI13__nv_bfloat16EvPKS0_PKjPKT_PKhPfiii:
        /* <DEDUP_REMOVED lines=58> */
.L_x_39:
        /* <DEDUP_REMOVED lines=18> */
[----:B---3--:R-:W-:Y:S01]  /*04c0*/  IMAD.U32 R10, R16, 0x10000, RZ ;  /* 0x00010000100a7824 */ /* 0x008fe200078e00ff */
[----:B----4-:R-:W-:-:S11]  /*04d0*/  I2FP.F32.U32 R13, R13 ;  /* 0x0000000d000d7245 */ /* 0x010fd60000201000 */
[----:B------:R-:W-:Y:S05]  /*04e0*/  @!P0 BRA `(.L_x_30) ;  /* 0x0000000800e08947 */ /* 0x000fea0003800000 */
[----:B------:R-:W0:Y:S01]  /*04f0*/  S2R R15, SR_CgaCtaId ;  /* 0x00000000000f7919 */ /* 0x000e220000008800 */
[----:B------:R-:W-:Y:S01]  /*0500*/  MOV R12, 0x400 ;  /* 0x00000400000c7802 */ /* 0x000fe20000000f00 */
[----:B------:R-:W-:Y:S01]  /*0510*/  IMAD.MOV.U32 R19, RZ, RZ, RZ ;  /* 0x000000ffff137224 */ /* 0x000fe200078e00ff */
[----:B------:R-:W-:-:S04]  /*0520*/  LOP3.LUT R18, R4, 0xffffffc, RZ, 0xc0, !PT ;  /* 0x0ffffffc04127812 */ /* 0x000fc800078ec0ff */
[----:B------:R-:W-:Y:S02]  /*0530*/  IADD3 R21, PT, PT, -R18, RZ, RZ ;  /* 0x000000ff12157210 */ /* 0x000fe40007ffe1ff */
[----:B0-----:R-:W-:-:S05]  /*0540*/  LEA R12, R15, R12, 0x18 ;  /* 0x0000000c0f0c7211 */ /* 0x001fca00078ec0ff */
[----:B------:R-:W-:Y:S02]  /*0550*/  IMAD R14, R9, UR4, R12 ;  /* 0x00000004090e7c24 */ /* 0x000fe4000f8e020c */
[----:B------:R-:W-:Y:S02]  /*0560*/  IMAD R12, R20, R11, R2 ;  /* 0x0000000b140c7224 */ /* 0x000fe400078e0202 */
[----:B------:R-:W-:-:S07]  /*0570*/  VIADD R20, R14, 0x20 ;  /* 0x000000200e147836 */ /* 0x000fce0000000000 */
.L_x_31:
        /* <DEDUP_REMOVED lines=158> */
[----:B------:R-:W-:-:S02]  /*0f60*/  VIADD R21, R21, 0x4 ;  /* 0x0000000415157836 */ /* 0x000fc40000000000 */
[----:B------:R-:W-:Y:S02]  /*0f70*/  IMAD.U32 R16, R16, 0x10000, RZ ;  /* 0x0001000010107824 */ /* 0x000fe400078e00ff */
[----:B0-----:R-:W-:Y:S01]  /*0f80*/  HFMA2.BF16_V2 R23, R26.H0_H0, R25.H0_H0, R23.H0_H0 ;  /* 0x200000191a177231 */ /* 0x001fe20000240817 */
[----:B------:R-:W-:Y:S01]  /*0f90*/  ISETP.NE.AND P0, PT, R21, RZ, PT ;  /* 0x000000ff1500720c */ /* 0x000fe20003f05270 */
[----:B-1----:R-:W-:Y:S01]  /*0fa0*/  HFMA2.BF16_V2 R22, R17.H0_H0, R24.H0_H0, R22.H0_H0 ;  /* 0x2000001811167231 */ /* 0x002fe20000240816 */
[----:B------:R-:W-:Y:S01]  /*0fb0*/  SHF.L.U32 R15, R15, 0x10, RZ ;  /* 0x000000100f0f7819 */ /* 0x000fe200000006ff */
[----:B------:R-:W-:Y:S01]  /*0fc0*/  FADD R16, R16, R19 ;  /* 0x0000001310107221 */ /* 0x000fe20000000000 */
[----:B--2---:R-:W-:Y:S02]  /*0fd0*/  HFMA2.BF16_V2 R17, R14.H0_H0, R29.H0_H0, R23.H0_H0 ;  /* 0x2000001d0e117231 */ /* 0x004fe40000240817 */
[----:B------:R-:W-:Y:S01]  /*0fe0*/  PRMT R14, R22, 0x7610, R14 ;  /* 0x00007610160e7816 */ /* 0x000fe2000000000e */
[----:B------:R-:W-:-:S04]  /*0ff0*/  FADD R15, R16, R15 ;  /* 0x0000000f100f7221 */ /* 0x000fc80000000000 */
[----:B------:R-:W-:Y:S01]  /*1000*/  IMAD.U32 R14, R14, 0x10000, RZ ;  /* 0x000100000e0e7824 */ /* 0x000fe200078e00ff */
[----:B------:R-:W-:-:S03]  /*1010*/  SHF.L.U32 R17, R17, 0x10, RZ ;  /* 0x0000001011117819 */ /* 0x000fc600000006ff */
[----:B------:R-:W-:Y:S01]  /*1020*/  FADD R14, R15, R14 ;  /* 0x0000000e0f0e7221 */ /* 0x000fe20000000000 */
[----:B------:R-:W-:Y:S02]  /*1030*/  VIADD R20, R20, 0x40 ;  /* 0x0000004014147836 */ /* 0x000fe40000000000 */
[----:B------:R-:W-:Y:S02]  /*1040*/  IMAD R12, R11, 0x4, R12 ;  /* 0x000000040b0c7824 */ /* 0x000fe400078e020c */
[----:B------:R-:W-:Y:S01]  /*1050*/  FADD R19, R14, R17 ;  /* 0x000000110e137221 */ /* 0x000fe20000000000 */
[----:B------:R-:W-:Y:S06]  /*1060*/  @P0 BRA `(.L_x_31) ;  /* 0xfffffff400440947 */ /* 0x000fec000383ffff */
.L_x_30:
        /* <DEDUP_REMOVED lines=8> */
[----:B------:R-:W-:-:S05]  /*10f0*/  IADD3 R12, PT, PT, R21, R18, RZ ;  /* 0x00000012150c7210 */ /* 0x000fca0007ffe0ff */
        /* <DEDUP_REMOVED lines=8> */
[C---:B------:R-:W-:Y:S01]  /*1180*/  LEA R20, R18.reuse, UR11, 0x3 ;  /* 0x0000000b12147c11 */ /* 0x040fe2000f8e18ff */
[----:B------:R-:W-:-:S04]  /*1190*/  VIADD R18, R18, 0x2 ;  /* 0x0000000212127836 */ /* 0x000fc80000000000 */
[----:B------:R-:W-:-:S05]  /*11a0*/  IMAD R20, R20, 0x2, R23 ;  /* 0x0000000214147824 */ /* 0x000fca00078e0217 */
        /* <DEDUP_REMOVED lines=78> */
[----:B------:R-:W-:-:S05]  /*1690*/  SHF.L.U32 R15, R14, 0x10, RZ ;  /* 0x000000100e0f7819 */ /* 0x000fca00000006ff */
[----:B------:R-:W-:-:S07]  /*16a0*/  FADD R19, R12, R15 ;  /* 0x0000000f0c137221 */ /* 0x000fce0000000000 */
.L_x_33:
        /* <DEDUP_REMOVED lines=9> */
[----:B-1----:R-:W-:-:S04]  /*1740*/  LEA R11, R16, R11, 0x18 ;  /* 0x0000000b100b7211 */ /* 0x002fc800078ec0ff */
[----:B------:R-:W-:-:S05]  /*1750*/  LEA R12, R12, R11, 0x1 ;  /* 0x0000000b0c0c7211 */ /* 0x000fca00078e08ff */
        /* <DEDUP_REMOVED lines=38> */
[----:B------:R-:W-:-:S04]  /*19c0*/  IMAD.U32 R12, R12, 0x10000, RZ ;  /* 0x000100000c0c7824 */ /* 0x000fc800078e00ff */
[----:B------:R-:W-:-:S07]  /*19d0*/  FADD R19, R19, R12 ;  /* 0x0000000c13137221 */ /* 0x000fce0000000000 */
.L_x_32:
[----:B------:R-:W-:Y:S01]  /*19e0*/  UISETP.GE.U32.AND UP0, UPT, UR5, 0x10, UPT ;  /* 0x000000100500788c */ /* 0x000fe2000bf06070 */
[----:B------:R-:W-:Y:S02]  /*19f0*/  HFMA2 R11, -RZ, RZ, 0, 0 ;  /* 0x00000000ff0b7431 */ /* 0x000fe400000001ff */
[----:B------:R-:W-:-:S06]  /*1a00*/  IMAD.MOV.U32 R17, RZ, RZ, RZ ;  /* 0x000000ffff117224 */ /* 0x000fcc00078e00ff */
[----:B------:R-:W-:Y:S05]  /*1a10*/  BRA.U !UP0, `(.L_x_34) ;  /* 0x0000000108ec7547 */ /* 0x000fea000b800000 */
[----:B------:R-:W0:Y:S01]  /*1a20*/  S2UR UR6, SR_CgaCtaId ;  /* 0x00000000000679c3 */ /* 0x000e220000008800 */
[----:B------:R-:W-:Y:S01]  /*1a30*/  UMOV UR5, 0x400 ;  /* 0x0000040000057882 */ /* 0x000fe20000000000 */
[----:B------:R-:W-:Y:S01]  /*1a40*/  IMAD.MOV.U32 R17, RZ, RZ, RZ ;  /* 0x000000ffff117224 */ /* 0x000fe200078e00ff */
[----:B0-----:R-:W-:-:S03]  /*1a50*/  ULEA UR7, UR6, UR5, 0x18 ;  /* 0x0000000506077291 */ /* 0x001fc6000f8ec0ff */
[----:B------:R-:W-:-:S09]  /*1a60*/  UMOV UR5, URZ ;  /* 0x000000ff00057c82 */ /* 0x000fd20008000000 */
.L_x_35:
        /* <DEDUP_REMOVED lines=15> */
[----:B-1----:R-:W-:Y:S01]  /*1b60*/  SHF.L.U32 R21, R21, 0x10, RZ ;  /* 0x0000001015157819 */ /* 0x002fe200000006ff */
[----:B------:R-:W-:Y:S02]  /*1b70*/  FADD R22, R22, R17 ;  /* 0x0000001116167221 */ /* 0x000fe40000000000 */
[----:B------:R-:W1:Y:S01]  /*1b80*/  LDS.U16 R17, [UR6+0x14] ;  /* 0x00001406ff117984 */ /* 0x000e620008000400 */
[----:B--2---:R-:W-:Y:S02]  /*1b90*/  IMAD.U32 R23, R23, 0x10000, RZ ;  /* 0x0001000017177824 */ /* 0x004fe400078e00ff */
[----:B------:R-:W-:Y:S02]  /*1ba0*/  FADD R22, R22, R21 ;  /* 0x0000001516167221 */ /* 0x000fe40000000000 */
[----:B------:R-:W2:Y:S01]  /*1bb0*/  LDS.U16 R21, [UR6+0x16] ;  /* 0x00001606ff157984 */ /* 0x000ea20008000400 */
[----:B---3--:R-:W-:-:S02]  /*1bc0*/  IMAD.U32 R20, R20, 0x10000, RZ ;  /* 0x0001000014147824 */ /* 0x008fc400078e00ff */
[----:B------:R-:W-:Y:S02]  /*1bd0*/  FADD R23, R22, R23 ;  /* 0x0000001716177221 */ /* 0x000fe40000000000 */
[----:B------:R-:W3:Y:S01]  /*1be0*/  LDS.U16 R22, [UR6+0x18] ;  /* 0x00001806ff167984 */ /* 0x000ee20008000400 */
[----:B----4-:R-:W-:Y:S01]  /*1bf0*/  SHF.L.U32 R25, R18, 0x10, RZ ;  /* 0x0000001012197819 */ /* 0x010fe200000006ff */
[----:B------:R-:W-:Y:S02]  /*1c00*/  FADD R20, R23, R20 ;  /* 0x0000001417147221 */ /* 0x000fe40000000000 */
[----:B------:R-:W4:Y:S01]  /*1c10*/  LDS.U16 R18, [UR6+0x1a] ;  /* 0x00001a06ff127984 */ /* 0x000f220008000400 */
[----:B-----5:R-:W-:Y:S02]  /*1c20*/  IMAD.U32 R23, R16, 0x10000, RZ ;  /* 0x0001000010177824 */ /* 0x020fe400078e00ff */
[----:B------:R-:W-:Y:S01]  /*1c30*/  FADD R20, R20, R25 ;  /* 0x0000001914147221 */ /* 0x000fe20000000000 */
[----:B------:R-:W5:Y:S01]  /*1c40*/  LDS.U16 R16, [UR6+0x1c] ;  /* 0x00001c06ff107984 */ /* 0x000f620008000400 */
[----:B------:R-:W-:-:S02]  /*1c50*/  IMAD.U32 R24, R11, 0x10000, RZ ;  /* 0x000100000b187824 */ /* 0x000fc400078e00ff */
[----:B------:R-:W-:Y:S02]  /*1c60*/  FADD R23, R20, R23 ;  /* 0x0000001714177221 */ /* 0x000fe40000000000 */
[----:B------:R-:W5:Y:S01]  /*1c70*/  LDS.U16 R20, [UR6+0x1e] ;  /* 0x00001e06ff147984 */ /* 0x000f620008000400 */
[----:B------:R-:W-:Y:S01]  /*1c80*/  SHF.L.U32 R12, R12, 0x10, RZ ;  /* 0x000000100c0c7819 */ /* 0x000fe200000006ff */
[----:B------:R-:W-:Y:S01]  /*1c90*/  FADD R23, R23, R24 ;  /* 0x0000001817177221 */ /* 0x000fe20000000000 */
[----:B------:R-:W-:-:S03]  /*1ca0*/  IMAD.U32 R11, R14, 0x10000, RZ ;  /* 0x000100000e0b7824 */ /* 0x000fc600078e00ff */
[----:B------:R-:W-:-:S04]  /*1cb0*/  FADD R12, R23, R12 ;  /* 0x0000000c170c7221 */ /* 0x000fc80000000000 */
[----:B------:R-:W-:Y:S01]  /*1cc0*/  FADD R11, R12, R11 ;  /* 0x0000000b0c0b7221 */ /* 0x000fe20000000000 */
[----:B0-----:R-:W-:-:S04]  /*1cd0*/  IMAD.U32 R14, R15, 0x10000, RZ ;  /* 0x000100000f0e7824 */ /* 0x001fc800078e00ff */
[----:B------:R-:W-:Y:S01]  /*1ce0*/  FADD R11, R11, R14 ;  /* 0x0000000e0b0b7221 */ /* 0x000fe20000000000 */
[----:B-1----:R-:W-:Y:S01]  /*1cf0*/  SHF.L.U32 R12, R17, 0x10, RZ ;  /* 0x00000010110c7819 */ /* 0x002fe200000006ff */
[----:B--2---:R-:W-:-:S04]  /*1d00*/  IMAD.U32 R14, R21, 0x10000, RZ ;  /* 0x00010000150e7824 */ /* 0x004fc800078e00ff */
[----:B------:R-:W-:Y:S01]  /*1d10*/  FADD R11, R11, R12 ;  /* 0x0000000c0b0b7221 */ /* 0x000fe20000000000 */
[----:B---3--:R-:W-:-:S03]  /*1d20*/  IMAD.U32 R22, R22, 0x10000, RZ ;  /* 0x0001000016167824 */ /* 0x008fc600078e00ff */
[----:B------:R-:W-:Y:S01]  /*1d30*/  FADD R11, R11, R14 ;  /* 0x0000000e0b0b7221 */ /* 0x000fe20000000000 */
[----:B----4-:R-:W-:-:S03]  /*1d40*/  SHF.L.U32 R18, R18, 0x10, RZ ;  /* 0x0000001012127819 */ /* 0x010fc600000006ff */
[----:B------:R-:W-:Y:S01]  /*1d50*/  FADD R11, R11, R22 ;  /* 0x000000160b0b7221 */ /* 0x000fe20000000000 */
[----:B-----5:R-:W-:-:S03]  /*1d60*/  IMAD.U32 R16, R16, 0x10000, RZ ;  /* 0x0001000010107824 */ /* 0x020fc600078e00ff */
[----:B------:R-:W-:Y:S01]  /*1d70*/  FADD R11, R11, R18 ;  /* 0x000000120b0b7221 */ /* 0x000fe20000000000 */
[----:B------:R-:W-:-:S03]  /*1d80*/  IMAD.U32 R20, R20, 0x10000, RZ ;  /* 0x0001000014147824 */ /* 0x000fc600078e00ff */
[----:B------:R-:W-:-:S04]  /*1d90*/  FADD R11, R11, R16 ;  /* 0x000000100b0b7221 */ /* 0x000fc80000000000 */
[----:B------:R-:W-:Y:S01]  /*1da0*/  FADD R17, R11, R20 ;  /* 0x000000140b117221 */ /* 0x000fe20000000000 */
[----:B------:R-:W-:Y:S06]  /*1db0*/  @P0 BRA `(.L_x_35) ;  /* 0xfffffffc002c0947 */ /* 0x000fec000383ffff */
[----:B------:R-:W-:-:S07]  /*1dc0*/  MOV R11, R7 ;  /* 0x00000007000b7202 */ /* 0x000fce0000000f00 */
.L_x_34:
[----:B------:R-:W-:-:S13]  /*1dd0*/  ISETP.NE.AND P0, PT, R5, RZ, PT ;  /* 0x000000ff0500720c */ /* 0x000fda0003f05270 */
[----:B------:R-:W-:Y:S05]  /*1de0*/  @!P0 BRA `(.L_x_36) ;  /* 0x00000004002c8947 */ /* 0x000fea0003800000 */
[----:B------:R-:W-:Y:S01]  /*1df0*/  VIADD R12, R5, 0xffffffff ;  /* 0xffffffff050c7836 */ /* 0x000fe20000000000 */
[----:B------:R-:W-:-:S04]  /*1e00*/  ISETP.NE.AND P1, PT, R6, RZ, PT ;  /* 0x000000ff0600720c */ /* 0x000fc80003f25270 */
[----:B------:R-:W-:-:S13]  /*1e10*/  ISETP.GE.U32.AND P0, PT, R12, 0x7, PT ;  /* 0x000000070c00780c */ /* 0x000fda0003f06070 */
[----:B------:R-:W-:Y:S05]  /*1e20*/  @!P0 BRA `(.L_x_37) ;  /* 0x0000000000788947 */ /* 0x000fea0003800000 */
[----:B------:R-:W0:Y:S01]  /*1e30*/  S2R R15, SR_CgaCtaId ;  /* 0x00000000000f7919 */ /* 0x000e220000008800 */
[----:B------:R-:W-:Y:S01]  /*1e40*/  MOV R14, 0x400 ;  /* 0x00000400000e7802 */ /* 0x000fe20000000f00 */
[C---:B------:R-:W-:Y:S01]  /*1e50*/  VIADD R12, R11.reuse, UR11 ;  /* 0x0000000b0b0c7c36 */ /* 0x040fe20008000000 */
[----:B------:R-:W-:Y:S02]  /*1e60*/  IADD3 R11, PT, PT, R11, 0x8, RZ ;  /* 0x000000080b0b7810 */ /* 0x000fe40007ffe0ff */
[----:B0-----:R-:W-:-:S04]  /*1e70*/  LEA R15, R15, R14, 0x18 ;  /* 0x0000000e0f0f7211 */ /* 0x001fc800078ec0ff */
[----:B------:R-:W-:-:S05]  /*1e80*/  LEA R18, R12, R15, 0x1 ;  /* 0x0000000f0c127211 */ /* 0x000fca00078e08ff */
        /* <DEDUP_REMOVED lines=8> */
[----:B0-----:R-:W-:-:S02]  /*1f10*/  IMAD.U32 R20, R20, 0x10000, RZ ;  /* 0x0001000014147824 */ /* 0x001fc400078e00ff */
[----:B-1----:R-:W-:Y:S02]  /*1f20*/  IMAD.U32 R21, R21, 0x10000, RZ ;  /* 0x0001000015157824 */ /* 0x002fe400078e00ff */
[----:B------:R-:W-:Y:S01]  /*1f30*/  FADD R20, R17, R20 ;  /* 0x0000001411147221 */ /* 0x000fe20000000000 */
        /* <DEDUP_REMOVED lines=9> */
[----:B------:R-:W-:Y:S01]  /*1fd0*/  FADD R12, R12, R21 ;  /* 0x000000150c0c7221 */ /* 0x000fe20000000000 */
[----:B------:R-:W-:-:S03]  /*1fe0*/  IMAD.U32 R17, R16, 0x10000, RZ ;  /* 0x0001000010117824 */ /* 0x000fc600078e00ff */
[----:B------:R-:W-:-:S04]  /*1ff0*/  FADD R12, R12, R15 ;  /* 0x0000000f0c0c7221 */ /* 0x000fc80000000000 */
[----:B------:R-:W-:-:S07]  /*2000*/  FADD R17, R12, R17 ;  /* 0x000000110c117221 */ /* 0x000fce0000000000 */
.L_x_37:
[----:B------:R-:W-:Y:S05]  /*2010*/  @!P1 BRA `(.L_x_36) ;  /* 0x0000000000a09947 */ /* 0x000fea0003800000 */
[----:B------:R-:W-:Y:S01]  /*2020*/  VIADD R12, R6, 0xffffffff ;  /* 0xffffffff060c7836 */ /* 0x000fe20000000000 */
[----:B------:R-:W-:-:S04]  /*2030*/  ISETP.NE.AND P1, PT, R8, RZ, PT ;  /* 0x000000ff0800720c */ /* 0x000fc80003f25270 */
        /* <DEDUP_REMOVED lines=12> */
[----:B0-----:R-:W-:-:S02]  /*2100*/  IMAD.U32 R14, R14, 0x10000, RZ ;  /* 0x000100000e0e7824 */ /* 0x001fc400078e00ff */
[----:B-1----:R-:W-:Y:S02]  /*2110*/  IMAD.U32 R15, R15, 0x10000, RZ ;  /* 0x000100000f0f7824 */ /* 0x002fe400078e00ff */
[----:B------:R-:W-:Y:S01]  /*2120*/  FADD R14, R17, R14 ;  /* 0x0000000e110e7221 */ /* 0x000fe20000000000 */
[----:B--2---:R-:W-:-:S03]  /*2130*/  SHF.L.U32 R17, R16, 0x10, RZ ;  /* 0x0000001010117819 */ /* 0x004fc600000006ff */
[----:B------:R-:W-:Y:S01]  /*2140*/  FADD R14, R14, R15 ;  /* 0x0000000f0e0e7221 */ /* 0x000fe20000000000 */
[----:B---3--:R-:W-:-:S03]  /*2150*/  IMAD.U32 R18, R18, 0x10000, RZ ;  /* 0x0001000012127824 */ /* 0x008fc600078e00ff */
[----:B------:R-:W-:-:S04]  /*2160*/  FADD R17, R14, R17 ;  /* 0x000000110e117221 */ /* 0x000fc80000000000 */
[----:B------:R-:W-:-:S07]  /*2170*/  FADD R17, R17, R18 ;  /* 0x0000001211117221 */ /* 0x000fce0000000000 */
.L_x_38:
        /* <DEDUP_REMOVED lines=8> */
[----:B0-----:R-:W-:-:S04]  /*2200*/  IMAD.U32 R12, R11, 0x10000, RZ ;  /* 0x000100000b0c7824 */ /* 0x001fc800078e00ff */
[----:B------:R-:W-:Y:S01]  /*2210*/  FADD R17, R17, R12 ;  /* 0x0000000c11117221 */ /* 0x000fe20000000000 */
[----:B------:R-:W-:Y:S06]  /*2220*/  @!P0 BRA `(.L_x_36) ;  /* 0x00000000001c8947 */ /* 0x000fec0003800000 */
[----:B------:R-:W-:Y:S01]  /*2230*/  ISETP.NE.AND P0, PT, R8, 0x2, PT ;  /* 0x000000020800780c */ /* 0x000fe20003f05270 */
[----:B------:R-:W0:-:S12]  /*2240*/  LDS.U16 R11, [R15+0x2] ;  /* 0x000002000f0b7984 */ /* 0x000e180000000400 */
[----:B------:R-:W1:Y:S01]  /*2250*/  @P0 LDS.U16 R14, [R15+0x4] ;  /* 0x000004000f0e0984 */ /* 0x000e620000000400 */
[----:B0-----:R-:W-:-:S05]  /*2260*/  SHF.L.U32 R12, R11, 0x10, RZ ;  /* 0x000000100b0c7819 */ /* 0x001fca00000006ff */
[----:B------:R-:W-:Y:S01]  /*2270*/  FADD R17, R17, R12 ;  /* 0x0000000c11117221 */ /* 0x000fe20000000000 */
[----:B-1----:R-:W-:-:S04]  /*2280*/  @P0 IMAD.U32 R14, R14, 0x10000, RZ ;  /* 0x000100000e0e0824 */ /* 0x002fc800078e00ff */
[----:B------:R-:W-:-:S07]  /*2290*/  @P0 FADD R17, R17, R14 ;  /* 0x0000000e11110221 */ /* 0x000fce0000000000 */
.L_x_36:
        /* <DEDUP_REMOVED lines=8> */
.L_x_29:
        /* <DEDUP_REMOVED lines=8> */
.L_x_42:
        /* <DEDUP_REMOVED lines=16> */
[----:B--2---:R-:W-:Y:S01]  /*24a0*/  IMAD.U32 R16, R10, 0x10000, RZ ;  /* 0x000100000a107824 */ /* 0x004fe200078e00ff */
        /* <DEDUP_REMOVED lines=18> */
[----:B------:R-:W-:Y:S01]  /*25d0*/  ISETP.NE.AND P0, PT, R14, 0x5, PT ;  /* 0x000000050e00780c */ /* 0x000fe20003f05270 */
[----:B0-----:R-:W-:-:S04]  /*25e0*/  IMAD.U32 R8, R8, 0x10000, RZ ;  /* 0x0001000008087824 */ /* 0x001fc800078e00ff */
[----:B------:R-:W-:-:S08]  /*25f0*/  FADD R5, R5, R8 ;  /* 0x0000000805057221 */ /* 0x000fd00000000000 */
[----:B------:R-:W-:Y:S05]  /*2600*/  @!P0 BRA `(.L_x_41) ;  /* 0x00000000001c8947 */ /* 0x000fea0003800000 */
[----:B------:R-:W-:Y:S01]  /*2610*/  ISETP.NE.AND P0, PT, R14, 0x6, PT ;  /* 0x000000060e00780c */ /* 0x000fe20003f05270 */
[----:B------:R-:W0:-:S12]  /*2620*/  LDS.U16 R8, [R17+0xa] ;  /* 0x00000a0011087984 */ /* 0x000e180000000400 */
[----:B------:R-:W1:Y:S01]  /*2630*/  @P0 LDS.U16 R10, [R17+0xc] ;  /* 0x00000c00110a0984 */ /* 0x000e620000000400 */
[----:B0-----:R-:W-:-:S05]  /*2640*/  SHF.L.U32 R8, R8, 0x10, RZ ;  /* 0x0000001008087819 */ /* 0x001fca00000006ff */
[----:B------:R-:W-:Y:S01]  /*2650*/  FADD R5, R5, R8 ;  /* 0x0000000805057221 */ /* 0x000fe20000000000 */
[----:B-1----:R-:W-:-:S04]  /*2660*/  @P0 IMAD.U32 R10, R10, 0x10000, RZ ;  /* 0x000100000a0a0824 */ /* 0x002fc800078e00ff */
[----:B------:R-:W-:-:S07]  /*2670*/  @P0 FADD R5, R5, R10 ;  /* 0x0000000a05050221 */ /* 0x000fce0000000000 */
.L_x_41:
        /* <DEDUP_REMOVED lines=8> */
.L_x_40:
        /* <DEDUP_REMOVED lines=12> */
.L_x_44:
[----:B------:R-:W-:-:S04]  /*27c0*/  IMAD R7, R4, UR4, R3 ;  /* 0x0000000404077c24 */ /* 0x000fc8000f8e0203 */
[--C-:B------:R-:W-:Y:S01]  /*27d0*/  IMAD.IADD R9, R4, 0x1, R7.reuse ;  /* 0x0000000104097824 */ /* 0x100fe200078e0207 */
[----:B------:R-:W-:-:S04]  /*27e0*/  SHF.R.S32.HI R8, RZ, 0x1f, R7 ;  /* 0x0000001fff087819 */ /* 0x000fc80000011407 */
[----:B------:R-:W-:Y:S02]  /*27f0*/  LEA.HI R8, R8, R7, RZ, 0x4 ;  /* 0x0000000708087211 */ /* 0x000fe400078f20ff */
[----:B------:R-:W-:Y:S02]  /*2800*/  SHF.R.S32.HI R10, RZ, 0x1f, R9 ;  /* 0x0000001fff0a7819 */ /* 0x000fe40000011409 */
[-C--:B------:R-:W-:Y:S02]  /*2810*/  IADD3 R11, PT, PT, R4, R9.reuse, RZ ;  /* 0x00000009040b7210 */ /* 0x080fe40007ffe0ff */
[----:B------:R-:W-:Y:S02]  /*2820*/  SHF.R.S32.HI R7, RZ, 0x4, R8 ;  /* 0x00000004ff077819 */ /* 0x000fe40000011408 */
[----:B------:R-:W-:Y:S01]  /*2830*/  LEA.HI R10, R10, R9, RZ, 0x4 ;  /* 0x000000090a0a7211 */ /* 0x000fe200078f20ff */
[C-C-:B------:R-:W-:Y:S01]  /*2840*/  IMAD.IADD R9, R4.reuse, 0x1, R11.reuse ;  /* 0x0000000104097824 */ /* 0x140fe200078e020b */
[----:B------:R-:W-:Y:S01]  /*2850*/  SHF.R.S32.HI R8, RZ, 0x1f, R11 ;  /* 0x0000001fff087819 */ /* 0x000fe2000001140b */
[----:B-1----:R-:W-:Y:S01]  /*2860*/  IMAD R14, R7, UR5, R2 ;  /* 0x00000005070e7c24 */ /* 0x002fe2000f8e0202 */
[----:B------:R-:W-:Y:S01]  /*2870*/  SHF.R.S32.HI R15, RZ, 0x4, R10 ;  /* 0x00000004ff0f7819 */ /* 0x000fe2000001140a */
[--C-:B------:R-:W-:Y:S01]  /*2880*/  IMAD.IADD R7, R4, 0x1, R9.reuse ;  /* 0x0000000104077824 */ /* 0x100fe200078e0209 */
[----:B------:R-:W-:-:S02]  /*2890*/  SHF.R.S32.HI R16, RZ, 0x1f, R9 ;  /* 0x0000001fff107819 */ /* 0x000fc40000011409 */
[----:B------:R-:W-:Y:S01]  /*28a0*/  LEA.HI R8, R8, R11, RZ, 0x4 ;  /* 0x0000000b08087211 */ /* 0x000fe200078f20ff */
[----:B------:R-:W-:Y:S01]  /*28b0*/  IMAD R15, R15, UR5, R2 ;  /* 0x000000050f0f7c24 */ /* 0x000fe2000f8e0202 */
[----:B------:R-:W-:Y:S02]  /*28c0*/  LEA.HI R16, R16, R9, RZ, 0x4 ;  /* 0x0000000910107211 */ /* 0x000fe400078f20ff */
[----:B------:R-:W-:Y:S02]  /*28d0*/  SHF.R.S32.HI R20, RZ, 0x1f, R7 ;  /* 0x0000001fff147819 */ /* 0x000fe40000011407 */
[----:B------:R-:W-:Y:S02]  /*28e0*/  IADD3 R9, PT, PT, R4, R7, RZ ;  /* 0x0000000704097210 */ /* 0x000fe40007ffe0ff */
[----:B--2---:R-:W-:Y:S02]  /*28f0*/  IADD3 R10, P1, PT, R14, UR6, RZ ;  /* 0x000000060e0a7c10 */ /* 0x004fe4000ff3e0ff */
[----:B------:R-:W-:-:S02]  /*2900*/  SHF.R.S32.HI R23, RZ, 0x4, R8 ;  /* 0x00000004ff177819 */ /* 0x000fc40000011408 */
[----:B------:R-:W-:Y:S02]  /*2910*/  LEA.HI R20, R20, R7, RZ, 0x4 ;  /* 0x0000000714147211 */ /* 0x000fe400078f20ff */
[--C-:B------:R-:W-:Y:S01]  /*2920*/  SHF.R.S32.HI R22, RZ, 0x1f, R9.reuse ;  /* 0x0000001fff167819 */ /* 0x100fe20000011409 */
[----:B------:R-:W-:Y:S01]  /*2930*/  IMAD R23, R23, UR5, R2 ;  /* 0x0000000517177c24 */ /* 0x000fe2000f8e0202 */
[----:B------:R-:W-:Y:S02]  /*2940*/  LEA.HI.X.SX32 R11, R14, UR7, 0x1, P1 ;  /* 0x000000070e0b7c11 */ /* 0x000fe400088f0eff */
[C---:B------:R-:W-:Y:S02]  /*2950*/  IADD3 R18, P1, PT, R15.reuse, UR6, RZ ;  /* 0x000000060f127c10 */ /* 0x040fe4000ff3e0ff */
[----:B------:R-:W-:Y:S01]  /*2960*/  SHF.R.S32.HI R7, RZ, 0x4, R20 ;  /* 0x00000004ff077819 */ /* 0x000fe20000011414 */
[----:B------:R1:W2:Y:S01]  /*2970*/  LDG.E.U8 R8, desc[UR8][R10.64] ;  /* 0x000000080a087981 */ /* 0x0002a2000c1e1100 */
[----:B------:R-:W-:Y:S01]  /*2980*/  LEA.HI R22, R22, R9, RZ, 0x4 ;  /* 0x0000000916167211 */ /* 0x000fe200078f20ff */
[----:B------:R-:W-:Y:S01]  /*2990*/  IMAD.IADD R9, R4, 0x1, R9 ;  /* 0x0000000104097824 */ /* 0x000fe200078e0209 */
[----:B------:R-:W-:Y:S01]  /*29a0*/  LEA.HI.X.SX32 R19, R15, UR7, 0x1, P1 ;  /* 0x000000070f137c11 */ /* 0x000fe200088f0eff */
[----:B------:R-:W-:Y:S01]  /*29b0*/  IMAD R7, R7, UR5, R2 ;  /* 0x0000000507077c24 */ /* 0x000fe2000f8e0202 */
[----:B------:R-:W-:-:S02]  /*29c0*/  SHF.R.S32.HI R29, RZ, 0x4, R16 ;  /* 0x00000004ff1d7819 */ /* 0x000fc40000011410 */
[----:B------:R-:W-:Y:S01]  /*29d0*/  IADD3 R16, P1, PT, R23, UR6, RZ ;  /* 0x0000000617107c10 */ /* 0x000fe2000ff3e0ff */
[----:B------:R3:W4:Y:S01]  /*29e0*/  LDG.E.U8 R28, desc[UR8][R18.64] ;  /* 0x00000008121c7981 */ /* 0x000722000c1e1100 */
[----:B------:R-:W-:Y:S01]  /*29f0*/  SHF.R.S32.HI R20, RZ, 0x1f, R9 ;  /* 0x0000001fff147819 */ /* 0x000fe20000011409 */
[----:B------:R-:W-:Y:S01]  /*2a00*/  IMAD R29, R29, UR5, R2 ;  /* 0x000000051d1d7c24 */ /* 0x000fe2000f8e0202 */
[----:B------:R-:W-:Y:S02]  /*2a10*/  LEA.HI.X.SX32 R17, R23, UR7, 0x1, P1 ;  /* 0x0000000717117c11 */ /* 0x000fe400088f0eff */
[----:B------:R-:W-:Y:S02]  /*2a20*/  SHF.R.S32.HI R25, RZ, 0x4, R22 ;  /* 0x00000004ff197819 */ /* 0x000fe40000011416 */
[----:B-1----:R-:W-:Y:S01]  /*2a30*/  IADD3 R10, P2, PT, R7, UR6, RZ ;  /* 0x00000006070a7c10 */ /* 0x002fe2000ff5e0ff */
[----:B------:R0:W5:Y:S01]  /*2a40*/  LDG.E.U8 R26, desc[UR8][R16.64] ;  /* 0x00000008101a7981 */ /* 0x000162000c1e1100 */
[----:B------:R-:W-:Y:S01]  /*2a50*/  LEA.HI R21, R20, R9, RZ, 0x4 ;  /* 0x0000000914157211 */ /* 0x000fe200078f20ff */
[----:B------:R-:W-:Y:S01]  /*2a60*/  IMAD R25, R25, UR5, R2 ;  /* 0x0000000519197c24 */ /* 0x000fe2000f8e0202 */
[----:B------:R-:W-:-:S02]  /*2a70*/  LEA.HI.X.SX32 R11, R7, UR7, 0x1, P2 ;  /* 0x00000007070b7c11 */ /* 0x000fc400090f0eff */
[C---:B---3--:R-:W-:Y:S02]  /*2a80*/  IADD3 R18, P1, PT, R29.reuse, UR6, RZ ;  /* 0x000000061d127c10 */ /* 0x048fe4000ff3e0ff */
[----:B------:R-:W-:Y:S01]  /*2a90*/  SHF.R.S32.HI R22, RZ, 0x4, R21 ;  /* 0x00000004ff167819 */ /* 0x000fe20000011415 */
[----:B------:R1:W3:Y:S01]  /*2aa0*/  LDG.E.U8 R10, desc[UR8][R10.64] ;  /* 0x000000080a0a7981 */ /* 0x0002e2000c1e1100 */
[----:B0-----:R-:W-:Y:S01]  /*2ab0*/  IMAD.WIDE R16, R14, 0x2, R12 ;  /* 0x000000020e107825 */ /* 0x001fe200078e020c */
[----:B------:R-:W-:-:S03]  /*2ac0*/  LEA.HI.X.SX32 R19, R29, UR7, 0x1, P1 ;  /* 0x000000071d137c11 */ /* 0x000fc600088f0eff */
[----:B------:R-:W-:Y:S01]  /*2ad0*/  IMAD.WIDE R14, R15, 0x2, R12 ;  /* 0x000000020f0e7825 */ /* 0x000fe200078e020c */
[C---:B------:R-:W-:Y:S01]  /*2ae0*/  IADD3 R20, P1, PT, R25.reuse, UR6, RZ ;  /* 0x0000000619147c10 */ /* 0x040fe2000ff3e0ff */
        /* <DEDUP_REMOVED lines=9> */
[----:B-1----:R-:W-:-:S04]  /*2b80*/  IMAD.WIDE R14, R29, 0x2, R12 ;  /* 0x000000021d0e7825 */ /* 0x002fc800078e020c */
[----:B------:R-:W-:Y:S01]  /*2b90*/  IMAD.IADD R29, R4, 0x1, R9 ;  /* 0x00000001041d7824 */ /* 0x000fe200078e0209 */
[----:B------:R-:W-:Y:S01]  /*2ba0*/  LEA.HI.X.SX32 R19, R11, UR7, 0x1, P1 ;  /* 0x000000070b137c11 */ /* 0x000fe200088f0eff */
[----:B------:R-:W3:Y:S03]  /*2bb0*/  LDG.E.U16 R9, desc[UR8][R14.64] ;  /* 0x000000080e097981 */ /* 0x000ee6000c1e1500 */
[----:B0-----:R-:W-:Y:S01]  /*2bc0*/  SHF.R.S32.HI R23, RZ, 0x1f, R29 ;  /* 0x0000001fff177819 */ /* 0x001fe2000001141d */
[----:B------:R0:W3:Y:S03]  /*2bd0*/  LDG.E.U8 R21, desc[UR8][R18.64] ;  /* 0x0000000812157981 */ /* 0x0000e6000c1e1100 */
[----:B------:R-:W-:-:S04]  /*2be0*/  LEA.HI R29, R23, R29, RZ, 0x4 ;  /* 0x0000001d171d7211 */ /* 0x000fc800078f20ff */
[----:B------:R-:W-:Y:S01]  /*2bf0*/  SHF.R.S32.HI R29, RZ, 0x4, R29 ;  /* 0x00000004ff1d7819 */ /* 0x000fe2000001141d */
[----:B0-----:R-:W-:-:S05]  /*2c00*/  IMAD.WIDE R18, R7, 0x2, R12 ;  /* 0x0000000207127825 */ /* 0x001fca00078e020c */
[----:B------:R0:W3:Y:S01]  /*2c10*/  LDG.E.U16 R7, desc[UR8][R18.64] ;  /* 0x0000000812077981 */ /* 0x0000e2000c1e1500 */
[----:B------:R-:W-:-:S05]  /*2c20*/  IMAD.WIDE R14, R25, 0x2, R12 ;  /* 0x00000002190e7825 */ /* 0x000fca00078e020c */
[----:B------:R1:W3:Y:S01]  /*2c30*/  LDG.E.U16 R25, desc[UR8][R14.64] ;  /* 0x000000080e197981 */ /* 0x0002e2000c1e1500 */
[----:B0-----:R-:W-:-:S04]  /*2c40*/  IMAD.WIDE R18, R11, 0x2, R12 ;  /* 0x000000020b127825 */ /* 0x001fc800078e020c */
[----:B------:R-:W-:Y:S01]  /*2c50*/  IMAD R11, R29, UR5, R2 ;  /* 0x000000051d0b7c24 */ /* 0x000fe2000f8e0202 */
[----:B------:R0:W3:Y:S04]  /*2c60*/  LDG.E.U16 R23, desc[UR8][R18.64] ;  /* 0x0000000812177981 */ /* 0x0000e8000c1e1500 */
[----:B-1----:R-:W-:-:S04]  /*2c70*/  IADD3 R14, P1, PT, R11, UR6, RZ ;  /* 0x000000060b0e7c10 */ /* 0x002fc8000ff3e0ff */
[C---:B------:R-:W-:Y:S01]  /*2c80*/  LEA.HI.X.SX32 R15, R11.reuse, UR7, 0x1, P1 ;  /* 0x000000070b0f7c11 */ /* 0x040fe200088f0eff */
[----:B0-----:R-:W-:-:S04]  /*2c90*/  IMAD.WIDE R18, R11, 0x2, R12 ;  /* 0x000000020b127825 */ /* 0x001fc800078e020c */
[----:B------:R-:W3:Y:S04]  /*2ca0*/  LDG.E.U8 R11, desc[UR8][R14.64] ;  /* 0x000000080e0b7981 */ /* 0x000ee8000c1e1100 */
[----:B------:R5:W3:Y:S01]  /*2cb0*/  LDG.E.U16 R29, desc[UR8][R18.64] ;  /* 0x00000008121d7981 */ /* 0x000ae2000c1e1500 */
[----:B------:R-:W-:-:S06]  /*2cc0*/  UIADD3 UR4, UPT, UPT, UR4, 0x8, URZ ;  /* 0x0000000804047890 */ /* 0x000fcc000fffe0ff */
[----:B------:R-:W-:Y:S02]  /*2cd0*/  ISETP.NE.AND P1, PT, R6, UR4, PT ;  /* 0x0000000406007c0c */ /* 0x000fe4000bf25270 */
[----:B--2---:R-:W-:Y:S02]  /*2ce0*/  I2FP.F32.U32 R8, R8 ;  /* 0x0000000800087245 */ /* 0x004fe40000201000 */
[----:B----4-:R-:W-:Y:S02]  /*2cf0*/  I2FP.F32.U32 R28, R28 ;  /* 0x0000001c001c7245 */ /* 0x010fe40000201000 */
[----:B-----5:R-:W-:Y:S02]  /*2d00*/  I2FP.F32.U32 R19, R26 ;  /* 0x0000001a00137245 */ /* 0x020fe40000201000 */
[----:B---3--:R-:W-:-:S05]  /*2d10*/  SHF.L.U32 R16, R16, 0x10, RZ ;  /* 0x0000001010107819 */ /* 0x008fca00000006ff */
[----:B------:R-:W-:-:S04]  /*2d20*/  FMUL R8, R16, R8 ;  /* 0x0000000810087220 */ /* 0x000fc80000400000 */
[----:B------:R-:W-:Y:S01]  /*2d30*/  FMUL R8, RZ, R8 ;  /* 0x00000008ff087220 */ /* 0x000fe20000400000 */
[----:B------:R-:W-:-:S03]  /*2d40*/  IMAD.U32 R17, R17, 0x10000, RZ ;  /* 0x0001000011117824 */ /* 0x000fc600078e00ff */
[----:B------:R-:W-:Y:S01]  /*2d50*/  FFMA R16, RZ, R16, -R8 ;  /* 0x00000010ff107223 */ /* 0x000fe20000000808 */
[----:B------:R-:W-:Y:S01]  /*2d60*/  FMUL R28, R17, R28 ;  /* 0x0000001c111c7220 */ /* 0x000fe20000400000 */
[----:B------:R-:W-:-:S03]  /*2d70*/  IMAD.U32 R22, R22, 0x10000, RZ ;  /* 0x0001000016167824 */ /* 0x000fc600078e00ff */
[----:B------:R-:W-:Y:S01]  /*2d80*/  FMUL R8, RZ, R28 ;  /* 0x0000001cff087220 */ /* 0x000fe20000400000 */
[----:B------:R-:W-:Y:S01]  /*2d90*/  FMUL R19, R22, R19 ;  /* 0x0000001316137220 */ /* 0x000fe20000400000 */
[----:B------:R-:W-:Y:S02]  /*2da0*/  FADD R16, R16, R27 ;  /* 0x0000001b10107221 */ /* 0x000fe40000000000 */
[----:B------:R-:W-:Y:S01]  /*2db0*/  FFMA R17, RZ, R17, -R8 ;  /* 0x00000011ff117223 */ /* 0x000fe20000000808 */
[----:B------:R-:W-:Y:S02]  /*2dc0*/  SHF.L.U32 R14, R9, 0x10, RZ ;  /* 0x00000010090e7819 */ /* 0x000fe400000006ff */
[----:B------:R-:W-:Y:S01]  /*2dd0*/  I2FP.F32.U32 R9, R24 ;  /* 0x0000001800097245 */ /* 0x000fe20000201000 */
[----:B------:R-:W-:-:S04]  /*2de0*/  FADD R16, R16, R17 ;  /* 0x0000001110107221 */ /* 0x000fc80000000000 */
[----:B------:R-:W-:Y:S01]  /*2df0*/  FMUL R15, R14, R9 ;  /* 0x000000090e0f7220 */ /* 0x000fe20000400000 */
[----:B------:R-:W-:Y:S02]  /*2e00*/  IMAD.U32 R8, R7, 0x10000, RZ ;  /* 0x0001000007087824 */ /* 0x000fe400078e00ff */
[----:B------:R-:W-:Y:S01]  /*2e10*/  FMUL R7, RZ, R19 ;  /* 0x00000013ff077220 */ /* 0x000fe20000400000 */
[----:B------:R-:W-:-:S03]  /*2e20*/  I2FP.F32.U32 R19, R10 ;  /* 0x0000000a00137245 */ /* 0x000fc60000201000 */
[----:B------:R-:W-:Y:S01]  /*2e30*/  FFMA R9, RZ, R22, -R7 ;  /* 0x00000016ff097223 */ /* 0x000fe20000000807 */
[----:B------:R-:W-:Y:S01]  /*2e40*/  FMUL R7, RZ, R15 ;  /* 0x0000000fff077220 */ /* 0x000fe20000400000 */
[----:B------:R-:W-:Y:S01]  /*2e50*/  FMUL R19, R8, R19 ;  /* 0x0000001308137220 */ /* 0x000fe20000400000 */
[----:B------:R-:W-:Y:S01]  /*2e60*/  I2FP.F32.U32 R15, R20 ;  /* 0x00000014000f7245 */ /* 0x000fe20000201000 */
[----:B------:R-:W-:Y:S02]  /*2e70*/  IMAD.U32 R10, R25, 0x10000, RZ ;  /* 0x00010000190a7824 */ /* 0x000fe400078e00ff */
[----:B------:R-:W-:Y:S01]  /*2e80*/  FADD R9, R16, R9 ;  /* 0x0000000910097221 */ /* 0x000fe20000000000 */
[----:B------:R-:W-:Y:S01]  /*2e90*/  FFMA R16, RZ, R14, -R7 ;  /* 0x0000000eff107223 */ /* 0x000fe20000000807 */
[----:B------:R-:W-:Y:S01]  /*2ea0*/  FMUL R7, RZ, R19 ;  /* 0x00000013ff077220 */ /* 0x000fe20000400000 */
[----:B------:R-:W-:Y:S01]  /*2eb0*/  FMUL R15, R10, R15 ;  /* 0x0000000f0a0f7220 */ /* 0x000fe20000400000 */
[----:B------:R-:W-:-:S02]  /*2ec0*/  I2FP.F32.U32 R21, R21 ;  /* 0x0000001500157245 */ /* 0x000fc40000201000 */
[----:B------:R-:W-:Y:S01]  /*2ed0*/  SHF.L.U32 R14, R23, 0x10, RZ ;  /* 0x00000010170e7819 */ /* 0x000fe200000006ff */
[----:B------:R-:W-:Y:S01]  /*2ee0*/  FADD R9, R9, R16 ;  /* 0x0000001009097221 */ /* 0x000fe20000000000 */
[----:B------:R-:W-:Y:S01]  /*2ef0*/  FFMA R8, RZ, R8, -R7 ;  /* 0x00000008ff087223 */ /* 0x000fe20000000807 */
[----:B------:R-:W-:Y:S02]  /*2f00*/  FMUL R7, RZ, R15 ;  /* 0x0000000fff077220 */ /* 0x000fe40000400000 */
[----:B------:R-:W-:Y:S01]  /*2f10*/  FMUL R21, R14, R21 ;  /* 0x000000150e157220 */ /* 0x000fe20000400000 */
[----:B------:R-:W-:Y:S01]  /*2f20*/  FADD R8, R9, R8 ;  /* 0x0000000809087221 */ /* 0x000fe20000000000 */
[----:B------:R-:W-:Y:S01]  /*2f30*/  FFMA R9, RZ, R10, -R7 ;  /* 0x0000000aff097223 */ /* 0x000fe20000000807 */
[----:B------:R-:W-:Y:S01]  /*2f40*/  I2FP.F32.U32 R11, R11 ;  /* 0x0000000b000b7245 */ /* 0x000fe20000201000 */
[----:B------:R-:W-:Y:S01]  /*2f50*/  FMUL R7, RZ, R21 ;  /* 0x00000015ff077220 */ /* 0x000fe20000400000 */
[----:B------:R-:W-:-:S02]  /*2f60*/  IMAD.U32 R16, R29, 0x10000, RZ ;  /* 0x000100001d107824 */ /* 0x000fc400078e00ff */
[----:B------:R-:W-:Y:S02]  /*2f70*/  FADD R8, R8, R9 ;  /* 0x0000000908087221 */ /* 0x000fe40000000000 */
[----:B------:R-:W-:Y:S01]  /*2f80*/  FMUL R11, R16, R11 ;  /* 0x0000000b100b7220 */ /* 0x000fe20000400000 */
[----:B------:R-:W-:-:S03]  /*2f90*/  FFMA R9, RZ, R14, -R7 ;  /* 0x0000000eff097223 */ /* 0x000fc60000000807 */
[----:B------:R-:W-:Y:S01]  /*2fa0*/  FMUL R7, RZ, R11 ;  /* 0x0000000bff077220 */ /* 0x000fe20000400000 */
[----:B------:R-:W-:-:S03]  /*2fb0*/  FADD R8, R8, R9 ;  /* 0x0000000908087221 */ /* 0x000fc60000000000 */
[----:B------:R-:W-:-:S04]  /*2fc0*/  FFMA R7, RZ, R16, -R7 ;  /* 0x00000010ff077223 */ /* 0x000fc80000000807 */
[----:B------:R-:W-:Y:S01]  /*2fd0*/  FADD R27, R8, R7 ;  /* 0x00000007081b7221 */ /* 0x000fe20000000000 */
[----:B------:R-:W-:Y:S06]  /*2fe0*/  @P1 BRA `(.L_x_44) ;  /* 0xfffffff400f41947 */ /* 0x000fec000383ffff */
.L_x_43:
        /* <DEDUP_REMOVED lines=44> */
[----:B------:R-:W5:Y:S04]  /*32b0*/  LDG.E.U8 R12, desc[UR8][R12.64] ;  /* 0x000000080c0c7981 */ /* 0x000f68000c1e1100 */
[----:B------:R-:W5:Y:S04]  /*32c0*/  LDG.E.U16 R14, desc[UR8][R14.64] ;  /* 0x000000080e0e7981 */ /* 0x000f68000c1e1500 */
[----:B------:R-:W5:Y:S04]  /*32d0*/  LDG.E.U16 R8, desc[UR8][R8.64] ;  /* 0x0000000808087981 */ /* 0x000f68000c1e1500 */
[----:B------:R-:W5:Y:S01]  /*32e0*/  LDG.E.U8 R16, desc[UR8][R16.64] ;  /* 0x0000000810107981 */ /* 0x000f62000c1e1100 */
[----:B------:R-:W-:Y:S01]  /*32f0*/  VIADD R6, R6, 0x4 ;  /* 0x0000000406067836 */ /* 0x000fe20000000000 */
[----:B--2---:R-:W-:Y:S01]  /*3300*/  I2FP.F32.U32 R5, R5 ;  /* 0x0000000500057245 */ /* 0x004fe20000201000 */
[----:B---3--:R-:W-:Y:S01]  /*3310*/  IMAD.U32 R18, R18, 0x10000, RZ ;  /* 0x0001000012127824 */ /* 0x008fe200078e00ff */
[----:B----4-:R-:W-:-:S03]  /*3320*/  SHF.L.U32 R20, R20, 0x10, RZ ;  /* 0x0000001014147819 */ /* 0x010fc600000006ff */
[----:B------:R-:W-:Y:S01]  /*3330*/  FMUL R5, R18, R5 ;  /* 0x0000000512057220 */ /* 0x000fe20000400000 */
[----:B-----5:R-:W-:-:S03]  /*3340*/  I2FP.F32.U32 R11, R10 ;  /* 0x0000000a000b7245 */ /* 0x020fc60000201000 */
[----:B------:R-:W-:Y:S01]  /*3350*/  FMUL R5, RZ, R5 ;  /* 0x00000005ff057220 */ /* 0x000fe20000400000 */
[----:B------:R-:W-:Y:S01]  /*3360*/  I2FP.F32.U32 R13, R12 ;  /* 0x0000000c000d7245 */ /* 0x000fe20000201000 */
[----:B------:R-:W-:Y:S02]  /*3370*/  FMUL R11, R20, R11 ;  /* 0x0000000b140b7220 */ /* 0x000fe40000400000 */
[----:B------:R-:W-:Y:S01]  /*3380*/  FFMA R18, RZ, R18, -R5 ;  /* 0x00000012ff127223 */ /* 0x000fe20000000805 */
[----:B------:R-:W-:Y:S02]  /*3390*/  IMAD.U32 R14, R14, 0x10000, RZ ;  /* 0x000100000e0e7824 */ /* 0x000fe400078e00ff */
[----:B------:R-:W-:Y:S01]  /*33a0*/  FMUL R5, RZ, R11 ;  /* 0x0000000bff057220 */ /* 0x000fe20000400000 */
[----:B------:R-:W-:Y:S01]  /*33b0*/  SHF.L.U32 R8, R8, 0x10, RZ ;  /* 0x0000001008087819 */ /* 0x000fe200000006ff */
[----:B------:R-:W-:Y:S01]  /*33c0*/  FMUL R13, R14, R13 ;  /* 0x0000000d0e0d7220 */ /* 0x000fe20000400000 */
[----:B------:R-:W-:Y:S01]  /*33d0*/  I2FP.F32.U32 R11, R16 ;  /* 0x00000010000b7245 */ /* 0x000fe20000201000 */
[----:B------:R-:W-:Y:S01]  /*33e0*/  FFMA R9, RZ, R20, -R5 ;  /* 0x00000014ff097223 */ /* 0x000fe20000000805 */
[----:B------:R-:W-:Y:S01]  /*33f0*/  FADD R18, R27, R18 ;  /* 0x000000121b127221 */ /* 0x000fe20000000000 */
[----:B------:R-:W-:-:S02]  /*3400*/  FMUL R5, RZ, R13 ;  /* 0x0000000dff057220 */ /* 0x000fc40000400000 */
[----:B------:R-:W-:Y:S01]  /*3410*/  FMUL R11, R8, R11 ;  /* 0x0000000b080b7220 */ /* 0x000fe20000400000 */
[----:B------:R-:W-:Y:S01]  /*3420*/  FADD R9, R18, R9 ;  /* 0x0000000912097221 */ /* 0x000fe20000000000 */
[----:B------:R-:W-:Y:S02]  /*3430*/  FFMA R14, RZ, R14, -R5 ;  /* 0x0000000eff0e7223 */ /* 0x000fe40000000805 */
[----:B------:R-:W-:Y:S02]  /*3440*/  FMUL R11, RZ, R11 ;  /* 0x0000000bff0b7220 */ /* 0x000fe40000400000 */
[----:B------:R-:W-:Y:S02]  /*3450*/  FADD R9, R9, R14 ;  /* 0x0000000e09097221 */ /* 0x000fe40000000000 */
[----:B------:R-:W-:-:S04]  /*3460*/  FFMA R8, RZ, R8, -R11 ;  /* 0x00000008ff087223 */ /* 0x000fc8000000080b */
[----:B------:R-:W-:-:S07]  /*3470*/  FADD R27, R9, R8 ;  /* 0x00000008091b7221 */ /* 0x000fce0000000000 */
.L_x_45:
        /* <DEDUP_REMOVED lines=8> */
[----:B------:R-:W2:Y:S03]  /*3500*/  LDCU.64 UR6, c[0x0][0x398] ;  /* 0x00007300ff0677ac */ /* 0x000ea60008000a00 */
[----:B------:R-:W-:Y:S02]  /*3510*/  SHF.R.S32.HI R0, RZ, 0x1f, R5 ;  /* 0x0000001fff007819 */ /* 0x000fe40000011405 */
[-C--:B------:R-:W-:Y:S02]  /*3520*/  IADD3 R7, PT, PT, R4, R5.reuse, RZ ;  /* 0x0000000504077210 */ /* 0x080fe40007ffe0ff */
[----:B------:R-:W-:-:S02]  /*3530*/  LEA.HI R0, R0, R5, RZ, 0x4 ;  /* 0x0000000500007211 */ /* 0x000fc400078f20ff */
        /* <DEDUP_REMOVED lines=11> */
[----:B------:R-:W2:Y:S01]  /*35f0*/  LDG.E.U8 R12, desc[UR8][R12.64] ;  /* 0x000000080c0c7981 */ /* 0x000ea2000c1e1100 */
[----:B------:R-:W-:-:S03]  /*3600*/  LEA.HI.X.SX32 R15, R7, UR7, 0x1, P1 ;  /* 0x00000007070f7c11 */ /* 0x000fc600088f0eff */
[----:B------:R-:W3:Y:S04]  /*3610*/  LDG.E.U16 R10, desc[UR8][R10.64] ;  /* 0x000000080a0a7981 */ /* 0x000ee8000c1e1500 */
[----:B------:R-:W4:Y:S04]  /*3620*/  LDG.E.U16 R8, desc[UR8][R8.64] ;  /* 0x0000000808087981 */ /* 0x000f28000c1e1500 */
[----:B------:R-:W5:Y:S01]  /*3630*/  LDG.E.U8 R14, desc[UR8][R14.64] ;  /* 0x000000080e0e7981 */ /* 0x000f62000c1e1100 */
[----:B------:R-:W-:Y:S01]  /*3640*/  VIADD R6, R6, 0x2 ;  /* 0x0000000206067836 */ /* 0x000fe20000000000 */
[----:B--2---:R-:W-:Y:S01]  /*3650*/  I2FP.F32.U32 R0, R12 ;  /* 0x0000000c00007245 */ /* 0x004fe20000201000 */
[----:B---3--:R-:W-:Y:S01]  /*3660*/  IMAD.U32 R5, R10, 0x10000, RZ ;  /* 0x000100000a057824 */ /* 0x008fe200078e00ff */
[----:B----4-:R-:W-:-:S03]  /*3670*/  SHF.L.U32 R7, R8, 0x10, RZ ;  /* 0x0000001008077819 */ /* 0x010fc600000006ff */
        /* <DEDUP_REMOVED lines=9> */
.L_x_46:
        /* <DEDUP_REMOVED lines=14> */
[----:B--2---:R-:W-:Y:S02]  /*37f0*/  SHF.L.U32 R3, R4, 0x10, RZ ;  /* 0x0000001004037819 */ /* 0x004fe400000006ff */
[----:B---3--:R-:W-:-:S05]  /*3800*/  I2FP.F32.U32 R0, R6 ;  /* 0x0000000600007245 */ /* 0x008fca0000201000 */
[----:B------:R-:W-:-:S04]  /*3810*/  FMUL R0, R3, R0 ;  /* 0x0000000003007220 */ /* 0x000fc80000400000 */
[----:B------:R-:W-:-:S04]  /*3820*/  FMUL R0, RZ, R0 ;  /* 0x00000000ff007220 */ /* 0x000fc80000400000 */
[----:B------:R-:W-:-:S04]  /*3830*/  FFMA R0, RZ, R3, -R0 ;  /* 0x00000003ff007223 */ /* 0x000fc80000000800 */
[----:B------:R-:W-:-:S07]  /*3840*/  FADD R27, R27, R0 ;  /* 0x000000001b1b7221 */ /* 0x000fce0000000000 */
.L_x_28:
[----:B------:R-:W1:Y:S08]  /*3850*/  LDC R3, c[0x0][0x3ac] ;  /* 0x0000eb00ff037b82 */ /* 0x000e700000000800 */
[----:B0-----:R-:W0:Y:S01]  /*3860*/  LDC.64 R4, c[0x0][0x3a0] ;  /* 0x0000e800ff047b82 */ /* 0x001e220000000a00 */
[----:B-1----:R-:W-:-:S04]  /*3870*/  IMAD R3, R3, UR10, R2 ;  /* 0x0000000a03037c24 */ /* 0x002fc8000f8e0202 */
[----:B0-----:R-:W-:-:S05]  /*3880*/  IMAD.WIDE.U32 R2, R3, 0x4, R4 ;  /* 0x0000000403027825 */ /* 0x001fca00078e0004 */
[----:B------:R-:W-:Y:S01]  /*3890*/  REDG.E.ADD.F32.FTZ.RN.STRONG.GPU desc[UR8][R2.64], R27 ;  /* 0x0000001b020079a6 */ /* 0x000fe2000c12f308 */
[----:B------:R-:W-:Y:S05]  /*38a0*/  EXIT ;  /* 0x000000000000794d */ /* 0x000fea0003800000 */
.L_x_47:
        /* <DEDUP_REMOVED lines=13> */
.L_x_53:


//--------------------- .nv.shared.reserved.0     --------------------------
	.section	.nv.shared.reserved.0,"aw",@nobits
	.weak		__nv_reservedSMEM_offset_0_alias
	.size		__nv_reservedSMEM_offset_0_alias, 0, 64
	.other		__nv_reservedSMEM_offset_0_alias,@"STO_CUDA_RESERVED_SHARED STV_DEFAULT"
__nv_reservedSMEM_offset_0_alias:
	.zero		0
	.zero		64


//--------------------- .nv.shared._Z16matmul_q4_kernelI6__halfEvPK13__nv_bfloat16PKjPKT_PKhPfiii --------------------------
	.section	.nv.shared._Z16matmul_q4_kernelI6__halfEvPK13__nv_bfloat16PKjPKT_PKhPfiii,"aw",@nobits
	.sectionflags	@""
	.align	2
.nv.shared._Z16matmul_q4_kernelI6__halfEvPK13__nv_bfloat16PKjPKT_PKhPfiii:
	.zero		1536


//--------------------- .nv.shared._Z16matmul_q4_kernelI13__nv_bfloat16EvPKS0_PKjPKT_PKhPfiii --------------------------
	.section	.nv.shared._Z16matmul_q4_kernelI13__nv_bfloat16EvPKS0_PKjPKT_PKhPfiii,"aw",@nobits
	.sectionflags	@""
	.align	2
.nv.shared._Z16matmul_q4_kernelI13__nv_bfloat16EvPKS0_PKjPKT_PKhPfiii:
	.zero		1536


//--------------------- .nv.constant0._Z22populate_weight_kernelI6__halfEvPKjPKT_PKhP13__nv_bfloat16iii --------------------------
	.section	.nv.constant0._Z22populate_weight_kernelI6__halfEvPKjPKT_PKhP13__nv_bfloat16iii,"a",@progbits
	.sectionflags	@""
	.align	4
.nv.constant0._Z22populate_weight_kernelI6__halfEvPKjPKT_PKhP13__nv_bfloat16iii:
	.zero		940


//--------------------- .nv.constant0._Z22populate_weight_kernelI13__nv_bfloat16EvPKjPKT_PKhPS0_iii --------------------------
	.section	.nv.constant0._Z22populate_weight_kernelI13__nv_bfloat16EvPKjPKT_PKhPS0_iii,"a",@progbits
	.sectionflags	@""
	.align	4
.nv.constant0._Z22populate_weight_kernelI13__nv_bfloat16EvPKjPKT_PKhPS0_iii:
	.zero		940


//--------------------- .nv.constant0._Z32populate_weight_kernel_transposeI6__halfEvPKjPKT_PKhP13__nv_bfloat16iii --------------------------
	.section	.nv.constant0._Z32populate_weight_kernel_transposeI6__halfEvPKjPKT_PKhP13__nv_bfloat16iii,"a",@progbits
	.sectionflags	@""
	.align	4
.nv.constant0._Z32populate_weight_kernel_transposeI6__halfEvPKjPKT_PKhP13__nv_bfloat16iii:
	.zero		940


//--------------------- .nv.constant0._Z32populate_weight_kernel_transposeI13__nv_bfloat16EvPKjPKT_PKhPS0_iii --------------------------
	.section	.nv.constant0._Z32populate_weight_kernel_transposeI13__nv_bfloat16EvPKjPKT_PKhPS0_iii,"a",@progbits
	.sectionflags	@""
	.align	4
.nv.constant0._Z32populate_weight_kernel_transposeI13__nv_bfloat16EvPKjPKT_PKhPS0_iii:
	.zero		940


//--------------------- .nv.constant0._Z16matmul_q4_kernelI6__halfEvPK13__nv_bfloat16PKjPKT_PKhPfiii --------------------------
	.section	.nv.constant0._Z16matmul_q4_kernelI6__halfEvPK13__nv_bfloat16PKjPKT_PKhPfiii,"a",@progbits
	.sectionflags	@""
	.align	4
.nv.constant0._Z16matmul_q4_kernelI6__halfEvPK13__nv_bfloat16PKjPKT_PKhPfiii:
	.zero		948


//--------------------- .nv.constant0._Z16matmul_q4_kernelI13__nv_bfloat16EvPKS0_PKjPKT_PKhPfiii --------------------------
	.section	.nv.constant0._Z16matmul_q4_kernelI13__nv_bfloat16EvPKS0_PKjPKT_PKhPfiii,"a",@progbits
	.sectionflags	@""
	.align	4
.nv.constant0._Z16matmul_q4_kernelI13__nv_bfloat16EvPKS0_PKjPKT_PKhPfiii:
	.zero		948


//--------------------- SYMBOLS --------------------------

	.type		.nv.reservedSmem.offset0,@object
	.size		.nv.reservedSmem.offset0,0x4
	.type		.nv.reservedSmem.cap,@object
	.size		.nv.reservedSmem.cap,0x4
